	.target	sm_103a

	.elftype	@"ET_EXEC"


//--------------------- .note.nv.tkinfo           --------------------------
	.section	.note.nv.tkinfo,"",@"SHT_NOTE"
	.sectionflags	@"SHF_NOTE_NV_TKINFO"
	.tkinfo
        /*0018*/ 	.word	0x00000002
        /*0030*/ 	.string	""
        /*0030*/ 	.string	"ptxas"
        /*0030*/ 	.string	"Cuda compilation tools, release 13.0, V13.0.88"
        /*0030*/ 	.string	"Build cuda_13.0.r13.0/compiler.36424714_0"
        /*0030*/ 	.string	"-arch sm_103a -m 64 "



//--------------------- .note.nv.cuinfo           --------------------------
	.section	.note.nv.cuinfo,"",@"SHT_NOTE"
	.sectionflags	@"SHF_NOTE_NV_CUINFO"
        /*0018*/ 	.short	0x0002
        /*001a*/ 	.short	0x0067
        /*001c*/ 	.short	0x0082
	.zero		2


//--------------------- .nv.info                  --------------------------
	.section	.nv.info,"",@"SHT_CUDA_INFO"
	.align	4


	//----- nvinfo : EIATTR_REGCOUNT
	.align		4
        /*0000*/ 	.byte	0x04, 0x2f
        /*0002*/ 	.short	(.L_12 - .L_11)
	.align		4
.L_11:
        /*0004*/ 	.word	index@(_ZN7cutlass13device_kernelIN5flash11enable_sm90INS1_16FlashAttnFwdSm90INS1_25CollectiveMainloopFwdSm90ILi2EN4cute5tupleIJNS5_1CILi1EEES8_S8_EEENS6_IJNS7_ILi192EEENS7_ILi144EEENS7_ILi96EEEEEELi96ENS_6half_tEfNS_4arch4Sm90ELb1ELb0ELb1ELb1ELb0ELb1ELb0ELb0ELb1ELb1ELb0ELb0EEENS1_21CollectiveEpilogueFwdINS6_IJSA_SC_SB_EEES9_SE_SG_Li384ELb1ELb1ELb0ELb0EEENS1_36VarlenDynamicPersistentTileSchedulerILi192ELi144ELi384ELi128ELb0ELb1ELb1ELb1ELb1ELb1EEEEEEEEEvNT_6ParamsE)
        /*0008*/ 	.word	0x00000004


	//----- nvinfo : EIATTR_FRAME_SIZE
	.align		4
.L_12:
        /*000c*/ 	.byte	0x04, 0x11
        /*000e*/ 	.short	(.L_14 - .L_13)
	.align		4
.L_13:
        /*0010*/ 	.word	index@(_ZN7cutlass13device_kernelIN5flash11enable_sm90INS1_16FlashAttnFwdSm90INS1_25CollectiveMainloopFwdSm90ILi2EN4cute5tupleIJNS5_1CILi1EEES8_S8_EEENS6_IJNS7_ILi192EEENS7_ILi144EEENS7_ILi96EEEEEELi96ENS_6half_tEfNS_4arch4Sm90ELb1ELb0ELb1ELb1ELb0ELb1ELb0ELb0ELb1ELb1ELb0ELb0EEENS1_21CollectiveEpilogueFwdINS6_IJSA_SC_SB_EEES9_SE_SG_Li384ELb1ELb1ELb0ELb0EEENS1_36VarlenDynamicPersistentTileSchedulerILi192ELi144ELi384ELi128ELb0ELb1ELb1ELb1ELb1ELb1EEEEEEEEEvNT_6ParamsE)
        /*0014*/ 	.word	0x00000000


	//----- nvinfo : EIATTR_REGCOUNT
	.align		4
.L_14:
        /*0018*/ 	.byte	0x04, 0x2f
        /*001a*/ 	.short	(.L_16 - .L_15)
	.align		4
.L_15:
        /*001c*/ 	.word	index@(_ZN7cutlass13device_kernelIN5flash11enable_sm90INS1_16FlashAttnFwdSm90INS1_25CollectiveMainloopFwdSm90ILi2EN4cute5tupleIJNS5_1CILi1EEES8_S8_EEENS6_IJNS7_ILi192EEENS7_ILi144EEENS7_ILi96EEEEEELi96ENS_6half_tEfNS_4arch4Sm90ELb1ELb0ELb1ELb1ELb0ELb0ELb0ELb0ELb1ELb1ELb0ELb0EEENS1_21CollectiveEpilogueFwdINS6_IJSA_SC_SB_EEES9_SE_SG_Li384ELb1ELb1ELb0ELb0EEENS1_36VarlenDynamicPersistentTileSchedulerILi192ELi144ELi384ELi128ELb0ELb1ELb1ELb1ELb1ELb1EEEEEEEEEvNT_6ParamsE)
        /*0020*/ 	.word	0x00000004


	//----- nvinfo : EIATTR_FRAME_SIZE
	.align		4
.L_16:
        /*0024*/ 	.byte	0x04, 0x11
        /*0026*/ 	.short	(.L_18 - .L_17)
	.align		4
.L_17:
        /*0028*/ 	.word	index@(_ZN7cutlass13device_kernelIN5flash11enable_sm90INS1_16FlashAttnFwdSm90INS1_25CollectiveMainloopFwdSm90ILi2EN4cute5tupleIJNS5_1CILi1EEES8_S8_EEENS6_IJNS7_ILi192EEENS7_ILi144EEENS7_ILi96EEEEEELi96ENS_6half_tEfNS_4arch4Sm90ELb1ELb0ELb1ELb1ELb0ELb0ELb0ELb0ELb1ELb1ELb0ELb0EEENS1_21CollectiveEpilogueFwdINS6_IJSA_SC_SB_EEES9_SE_SG_Li384ELb1ELb1ELb0ELb0EEENS1_36VarlenDynamicPersistentTileSchedulerILi192ELi144ELi384ELi128ELb0ELb1ELb1ELb1ELb1ELb1EEEEEEEEEvNT_6ParamsE)
        /*002c*/ 	.word	0x00000000


	//----- nvinfo : EIATTR_REGCOUNT
	.align		4
.L_18:
        /*0030*/ 	.byte	0x04, 0x2f
        /*0032*/ 	.short	(.L_20 - .L_19)
	.align		4
.L_19:
        /*0034*/ 	.word	index@(_ZN7cutlass13device_kernelIN5flash11enable_sm90INS1_16FlashAttnFwdSm90INS1_25CollectiveMainloopFwdSm90ILi2EN4cute5tupleIJNS5_1CILi1EEES8_S8_EEENS6_IJNS7_ILi192EEENS7_ILi144EEENS7_ILi96EEEEEELi96ENS_6half_tEfNS_4arch4Sm90ELb1ELb0ELb1ELb0ELb0ELb0ELb0ELb0ELb1ELb1ELb0ELb0EEENS1_21CollectiveEpilogueFwdINS6_IJSA_SC_SB_EEES9_SE_SG_Li384ELb0ELb1ELb0ELb0EEENS1_30DynamicPersistentTileSchedulerILi384ELi128ELb0ELb1ELb1EEEEEEEEEvNT_6ParamsE)
        /*0038*/ 	.word	0x00000004


	//----- nvinfo : EIATTR_FRAME_SIZE
	.align		4
.L_20:
        /*003c*/ 	.byte	0x04, 0x11
        /*003e*/ 	.short	(.L_22 - .L_21)
	.align		4
.L_21:
        /*0040*/ 	.word	index@(_ZN7cutlass13device_kernelIN5flash11enable_sm90INS1_16FlashAttnFwdSm90INS1_25CollectiveMainloopFwdSm90ILi2EN4cute5tupleIJNS5_1CILi1EEES8_S8_EEENS6_IJNS7_ILi192EEENS7_ILi144EEENS7_ILi96EEEEEELi96ENS_6half_tEfNS_4arch4Sm90ELb1ELb0ELb1ELb0ELb0ELb0ELb0ELb0ELb1ELb1ELb0ELb0EEENS1_21CollectiveEpilogueFwdINS6_IJSA_SC_SB_EEES9_SE_SG_Li384ELb0ELb1ELb0ELb0EEENS1_30DynamicPersistentTileSchedulerILi384ELi128ELb0ELb1ELb1EEEEEEEEEvNT_6ParamsE)
        /*0044*/ 	.word	0x00000000


	//----- nvinfo : EIATTR_REGCOUNT
	.align		4
.L_22:
        /*0048*/ 	.byte	0x04, 0x2f
        /*004a*/ 	.short	(.L_24 - .L_23)
	.align		4
.L_23:
        /*004c*/ 	.word	index@(_ZN7cutlass13device_kernelIN5flash11enable_sm90INS1_16FlashAttnFwdSm90INS1_25CollectiveMainloopFwdSm90ILi2EN4cute5tupleIJNS5_1CILi1EEES8_S8_EEENS6_IJNS7_ILi192EEENS7_ILi128EEENS7_ILi96EEEEEELi96ENS_6half_tEfNS_4arch4Sm90ELb0ELb1ELb1ELb1ELb0ELb1ELb0ELb0ELb1ELb1ELb0ELb0EEENS1_21CollectiveEpilogueFwdINS6_IJSA_SC_SB_EEES9_SE_SG_Li384ELb1ELb1ELb0ELb0EEENS1_36VarlenDynamicPersistentTileSchedulerILi192ELi128ELi384ELi128ELb0ELb1ELb1ELb1ELb0ELb1EEEEEEEEEvNT_6ParamsE)
        /*0050*/ 	.word	0x00000004


	//----- nvinfo : EIATTR_FRAME_SIZE
	.align		4
.L_24:
        /*0054*/ 	.byte	0x04, 0x11
        /*0056*/ 	.short	(.L_26 - .L_25)
	.align		4
.L_25:
        /*0058*/ 	.word	index@(_ZN7cutlass13device_kernelIN5flash11enable_sm90INS1_16FlashAttnFwdSm90INS1_25CollectiveMainloopFwdSm90ILi2EN4cute5tupleIJNS5_1CILi1EEES8_S8_EEENS6_IJNS7_ILi192EEENS7_ILi128EEENS7_ILi96EEEEEELi96ENS_6half_tEfNS_4arch4Sm90ELb0ELb1ELb1ELb1ELb0ELb1ELb0ELb0ELb1ELb1ELb0ELb0EEENS1_21CollectiveEpilogueFwdINS6_IJSA_SC_SB_EEES9_SE_SG_Li384ELb1ELb1ELb0ELb0EEENS1_36VarlenDynamicPersistentTileSchedulerILi192ELi128ELi384ELi128ELb0ELb1ELb1ELb1ELb0ELb1EEEEEEEEEvNT_6ParamsE)
        /*005c*/ 	.word	0x00000000


	//----- nvinfo : EIATTR_REGCOUNT
	.align		4
.L_26:
        /*0060*/ 	.byte	0x04, 0x2f
        /*0062*/ 	.short	(.L_28 - .L_27)
	.align		4
.L_27:
        /*0064*/ 	.word	index@(_ZN7cutlass13device_kernelIN5flash11enable_sm90INS1_16FlashAttnFwdSm90INS1_25CollectiveMainloopFwdSm90ILi2EN4cute5tupleIJNS5_1CILi1EEES8_S8_EEENS6_IJNS7_ILi192EEENS7_ILi128EEENS7_ILi96EEEEEELi96ENS_6half_tEfNS_4arch4Sm90ELb0ELb1ELb1ELb1ELb0ELb0ELb0ELb0ELb1ELb1ELb0ELb0EEENS1_21CollectiveEpilogueFwdINS6_IJSA_SC_SB_EEES9_SE_SG_Li384ELb1ELb1ELb0ELb0EEENS1_36VarlenDynamicPersistentTileSchedulerILi192ELi128ELi384ELi128ELb0ELb1ELb1ELb1ELb0ELb1EEEEEEEEEvNT_6ParamsE)
        /*0068*/ 	.word	0x00000004


	//----- nvinfo : EIATTR_FRAME_SIZE
	.align		4
.L_28:
        /*006c*/ 	.byte	0x04, 0x11
        /*006e*/ 	.short	(.L_30 - .L_29)
	.align		4
.L_29:
        /*0070*/ 	.word	index@(_ZN7cutlass13device_kernelIN5flash11enable_sm90INS1_16FlashAttnFwdSm90INS1_25CollectiveMainloopFwdSm90ILi2EN4cute5tupleIJNS5_1CILi1EEES8_S8_EEENS6_IJNS7_ILi192EEENS7_ILi128EEENS7_ILi96EEEEEELi96ENS_6half_tEfNS_4arch4Sm90ELb0ELb1ELb1ELb1ELb0ELb0ELb0ELb0ELb1ELb1ELb0ELb0EEENS1_21CollectiveEpilogueFwdINS6_IJSA_SC_SB_EEES9_SE_SG_Li384ELb1ELb1ELb0ELb0EEENS1_36VarlenDynamicPersistentTileSchedulerILi192ELi128ELi384ELi128ELb0ELb1ELb1ELb1ELb0ELb1EEEEEEEEEvNT_6ParamsE)
        /*0074*/ 	.word	0x00000000


	//----- nvinfo : EIATTR_REGCOUNT
	.align		4
.L_30:
        /*0078*/ 	.byte	0x04, 0x2f
        /*007a*/ 	.short	(.L_32 - .L_31)
	.align		4
.L_31:
        /*007c*/ 	.word	index@(_ZN7cutlass13device_kernelIN5flash11enable_sm90INS1_16FlashAttnFwdSm90INS1_25CollectiveMainloopFwdSm90ILi2EN4cute5tupleIJNS5_1CILi1EEES8_S8_EEENS6_IJNS7_ILi192EEENS7_ILi128EEENS7_ILi96EEEEEELi96ENS_6half_tEfNS_4arch4Sm90ELb0ELb1ELb1ELb0ELb0ELb0ELb0ELb0ELb1ELb1ELb0ELb0EEENS1_21CollectiveEpilogueFwdINS6_IJSA_SC_SB_EEES9_SE_SG_Li384ELb0ELb1ELb0ELb0EEENS1_30DynamicPersistentTileSchedulerILi384ELi128ELb0ELb1ELb1EEEEEEEEEvNT_6ParamsE)
        /*0080*/ 	.word	0x00000004


	//----- nvinfo : EIATTR_FRAME_SIZE
	.align		4
.L_32:
        /*0084*/ 	.byte	0x04, 0x11
        /*0086*/ 	.short	(.L_34 - .L_33)
	.align		4
.L_33:
        /*0088*/ 	.word	index@(_ZN7cutlass13device_kernelIN5flash11enable_sm90INS1_16FlashAttnFwdSm90INS1_25CollectiveMainloopFwdSm90ILi2EN4cute5tupleIJNS5_1CILi1EEES8_S8_EEENS6_IJNS7_ILi192EEENS7_ILi128EEENS7_ILi96EEEEEELi96ENS_6half_tEfNS_4arch4Sm90ELb0ELb1ELb1ELb0ELb0ELb0ELb0ELb0ELb1ELb1ELb0ELb0EEENS1_21CollectiveEpilogueFwdINS6_IJSA_SC_SB_EEES9_SE_SG_Li384ELb0ELb1ELb0ELb0EEENS1_30DynamicPersistentTileSchedulerILi384ELi128ELb0ELb1ELb1EEEEEEEEEvNT_6ParamsE)
        /*008c*/ 	.word	0x00000000


	//----- nvinfo : EIATTR_REGCOUNT
	.align		4
.L_34:
        /*0090*/ 	.byte	0x04, 0x2f
        /*0092*/ 	.short	(.L_36 - .L_35)
	.align		4
.L_35:
        /*0094*/ 	.word	index@(_ZN7cutlass13device_kernelIN5flash11enable_sm90INS1_16FlashAttnFwdSm90INS1_25CollectiveMainloopFwdSm90ILi2EN4cute5tupleIJNS5_1CILi1EEES8_S8_EEENS6_IJNS7_ILi192EEENS7_ILi144EEENS7_ILi96EEEEEELi96ENS_6half_tEfNS_4arch4Sm90ELb0ELb0ELb1ELb1ELb0ELb1ELb0ELb0ELb1ELb1ELb0ELb0EEENS1_21CollectiveEpilogueFwdINS6_IJSA_SC_SB_EEES9_SE_SG_Li384ELb1ELb1ELb0ELb0EEENS1_36VarlenDynamicPersistentTileSchedulerILi192ELi144ELi384ELi128ELb0ELb1ELb1ELb0ELb1ELb1EEEEEEEEEvNT_6ParamsE)
        /*0098*/ 	.word	0x00000004


	//----- nvinfo : EIATTR_FRAME_SIZE
	.align		4
.L_36:
        /*009c*/ 	.byte	0x04, 0x11
        /*009e*/ 	.short	(.L_38 - .L_37)
	.align		4
.L_37:
        /*00a0*/ 	.word	index@(_ZN7cutlass13device_kernelIN5flash11enable_sm90INS1_16FlashAttnFwdSm90INS1_25CollectiveMainloopFwdSm90ILi2EN4cute5tupleIJNS5_1CILi1EEES8_S8_EEENS6_IJNS7_ILi192EEENS7_ILi144EEENS7_ILi96EEEEEELi96ENS_6half_tEfNS_4arch4Sm90ELb0ELb0ELb1ELb1ELb0ELb1ELb0ELb0ELb1ELb1ELb0ELb0EEENS1_21CollectiveEpilogueFwdINS6_IJSA_SC_SB_EEES9_SE_SG_Li384ELb1ELb1ELb0ELb0EEENS1_36VarlenDynamicPersistentTileSchedulerILi192ELi144ELi384ELi128ELb0ELb1ELb1ELb0ELb1ELb1EEEEEEEEEvNT_6ParamsE)
        /*00a4*/ 	.word	0x00000000


	//----- nvinfo : EIATTR_REGCOUNT
	.align		4
.L_38:
        /*00a8*/ 	.byte	0x04, 0x2f
        /*00aa*/ 	.short	(.L_40 - .L_39)
	.align		4
.L_39:
        /*00ac*/ 	.word	index@(_ZN7cutlass13device_kernelIN5flash11enable_sm90INS1_16FlashAttnFwdSm90INS1_25CollectiveMainloopFwdSm90ILi2EN4cute5tupleIJNS5_1CILi1EEES8_S8_EEENS6_IJNS7_ILi192EEENS7_ILi144EEENS7_ILi96EEEEEELi96ENS_6half_tEfNS_4arch4Sm90ELb0ELb0ELb1ELb1ELb0ELb0ELb0ELb0ELb1ELb1ELb0ELb0EEENS1_21CollectiveEpilogueFwdINS6_IJSA_SC_SB_EEES9_SE_SG_Li384ELb1ELb1ELb0ELb0EEENS1_36VarlenDynamicPersistentTileSchedulerILi192ELi144ELi384ELi128ELb0ELb1ELb1ELb0ELb1ELb1EEEEEEEEEvNT_6ParamsE)
        /*00b0*/ 	.word	0x00000004


	//----- nvinfo : EIATTR_FRAME_SIZE
	.align		4
.L_40:
        /*00b4*/ 	.byte	0x04, 0x11
        /*00b6*/ 	.short	(.L_42 - .L_41)
	.align		4
.L_41:
        /*00b8*/ 	.word	index@(_ZN7cutlass13device_kernelIN5flash11enable_sm90INS1_16FlashAttnFwdSm90INS1_25CollectiveMainloopFwdSm90ILi2EN4cute5tupleIJNS5_1CILi1EEES8_S8_EEENS6_IJNS7_ILi192EEENS7_ILi144EEENS7_ILi96EEEEEELi96ENS_6half_tEfNS_4arch4Sm90ELb0ELb0ELb1ELb1ELb0ELb0ELb0ELb0ELb1ELb1ELb0ELb0EEENS1_21CollectiveEpilogueFwdINS6_IJSA_SC_SB_EEES9_SE_SG_Li384ELb1ELb1ELb0ELb0EEENS1_36VarlenDynamicPersistentTileSchedulerILi192ELi144ELi384ELi128ELb0ELb1ELb1ELb0ELb1ELb1EEEEEEEEEvNT_6ParamsE)
        /*00bc*/ 	.word	0x00000000


	//----- nvinfo : EIATTR_REGCOUNT
	.align		4
.L_42:
        /*00c0*/ 	.byte	0x04, 0x2f
        /*00c2*/ 	.short	(.L_44 - .L_43)
	.align		4
.L_43:
        /*00c4*/ 	.word	index@(_ZN7cutlass13device_kernelIN5flash11enable_sm90INS1_16FlashAttnFwdSm90INS1_25CollectiveMainloopFwdSm90ILi2EN4cute5tupleIJNS5_1CILi1EEES8_S8_EEENS6_IJNS7_ILi192EEENS7_ILi144EEENS7_ILi96EEEEEELi96ENS_6half_tEfNS_4arch4Sm90ELb0ELb0ELb1ELb0ELb0ELb0ELb0ELb0ELb1ELb1ELb0ELb0EEENS1_21CollectiveEpilogueFwdINS6_IJSA_SC_SB_EEES9_SE_SG_Li384ELb0ELb1ELb0ELb0EEENS1_29StaticPersistentTileSchedulerILb0EEEEEEEEEvNT_6ParamsE)
        /*00c8*/ 	.word	0x00000004


	//----- nvinfo : EIATTR_FRAME_SIZE
	.align		4
.L_44:
        /*00cc*/ 	.byte	0x04, 0x11
        /*00ce*/ 	.short	(.L_46 - .L_45)
	.align		4
.L_45:
        /*00d0*/ 	.word	index@(_ZN7cutlass13device_kernelIN5flash11enable_sm90INS1_16FlashAttnFwdSm90INS1_25CollectiveMainloopFwdSm90ILi2EN4cute5tupleIJNS5_1CILi1EEES8_S8_EEENS6_IJNS7_ILi192EEENS7_ILi144EEENS7_ILi96EEEEEELi96ENS_6half_tEfNS_4arch4Sm90ELb0ELb0ELb1ELb0ELb0ELb0ELb0ELb0ELb1ELb1ELb0ELb0EEENS1_21CollectiveEpilogueFwdINS6_IJSA_SC_SB_EEES9_SE_SG_Li384ELb0ELb1ELb0ELb0EEENS1_29StaticPersistentTileSchedulerILb0EEEEEEEEEvNT_6ParamsE)
        /*00d4*/ 	.word	0x00000000


	//----- nvinfo : EIATTR_MIN_STACK_SIZE
	.align		4
.L_46:
        /*00d8*/ 	.byte	0x04, 0x12
        /*00da*/ 	.short	(.L_48 - .L_47)
	.align		4
.L_47:
        /*00dc*/ 	.word	index@(_ZN7cutlass13device_kernelIN5flash11enable_sm90INS1_16FlashAttnFwdSm90INS1_25CollectiveMainloopFwdSm90ILi2EN4cute5tupleIJNS5_1CILi1EEES8_S8_EEENS6_IJNS7_ILi192EEENS7_ILi144EEENS7_ILi96EEEEEELi96ENS_6half_tEfNS_4arch4Sm90ELb0ELb0ELb1ELb0ELb0ELb0ELb0ELb0ELb1ELb1ELb0ELb0EEENS1_21CollectiveEpilogueFwdINS6_IJSA_SC_SB_EEES9_SE_SG_Li384ELb0ELb1ELb0ELb0EEENS1_29StaticPersistentTileSchedulerILb0EEEEEEEEEvNT_6ParamsE)
        /*00e0*/ 	.word	0x00000000


	//----- nvinfo : EIATTR_MIN_STACK_SIZE
	.align		4
.L_48:
        /*00e4*/ 	.byte	0x04, 0x12
        /*00e6*/ 	.short	(.L_50 - .L_49)
	.align		4
.L_49:
        /*00e8*/ 	.word	index@(_ZN7cutlass13device_kernelIN5flash11enable_sm90INS1_16FlashAttnFwdSm90INS1_25CollectiveMainloopFwdSm90ILi2EN4cute5tupleIJNS5_1CILi1EEES8_S8_EEENS6_IJNS7_ILi192EEENS7_ILi144EEENS7_ILi96EEEEEELi96ENS_6half_tEfNS_4arch4Sm90ELb0ELb0ELb1ELb1ELb0ELb0ELb0ELb0ELb1ELb1ELb0ELb0EEENS1_21CollectiveEpilogueFwdINS6_IJSA_SC_SB_EEES9_SE_SG_Li384ELb1ELb1ELb0ELb0EEENS1_36VarlenDynamicPersistentTileSchedulerILi192ELi144ELi384ELi128ELb0ELb1ELb1ELb0ELb1ELb1EEEEEEEEEvNT_6ParamsE)
        /*00ec*/ 	.word	0x00000000


	//----- nvinfo : EIATTR_MIN_STACK_SIZE
	.align		4
.L_50:
        /*00f0*/ 	.byte	0x04, 0x12
        /*00f2*/ 	.short	(.L_52 - .L_51)
	.align		4
.L_51:
        /*00f4*/ 	.word	index@(_ZN7cutlass13device_kernelIN5flash11enable_sm90INS1_16FlashAttnFwdSm90INS1_25CollectiveMainloopFwdSm90ILi2EN4cute5tupleIJNS5_1CILi1EEES8_S8_EEENS6_IJNS7_ILi192EEENS7_ILi144EEENS7_ILi96EEEEEELi96ENS_6half_tEfNS_4arch4Sm90ELb0ELb0ELb1ELb1ELb0ELb1ELb0ELb0ELb1ELb1ELb0ELb0EEENS1_21CollectiveEpilogueFwdINS6_IJSA_SC_SB_EEES9_SE_SG_Li384ELb1ELb1ELb0ELb0EEENS1_36VarlenDynamicPersistentTileSchedulerILi192ELi144ELi384ELi128ELb0ELb1ELb1ELb0ELb1ELb1EEEEEEEEEvNT_6ParamsE)
        /*00f8*/ 	.word	0x00000000


	//----- nvinfo : EIATTR_MIN_STACK_SIZE
	.align		4
.L_52:
        /*00fc*/ 	.byte	0x04, 0x12
        /*00fe*/ 	.short	(.L_54 - .L_53)
	.align		4
.L_53:
        /*0100*/ 	.word	index@(_ZN7cutlass13device_kernelIN5flash11enable_sm90INS1_16FlashAttnFwdSm90INS1_25CollectiveMainloopFwdSm90ILi2EN4cute5tupleIJNS5_1CILi1EEES8_S8_EEENS6_IJNS7_ILi192EEENS7_ILi128EEENS7_ILi96EEEEEELi96ENS_6half_tEfNS_4arch4Sm90ELb0ELb1ELb1ELb0ELb0ELb0ELb0ELb0ELb1ELb1ELb0ELb0EEENS1_21CollectiveEpilogueFwdINS6_IJSA_SC_SB_EEES9_SE_SG_Li384ELb0ELb1ELb0ELb0EEENS1_30DynamicPersistentTileSchedulerILi384ELi128ELb0ELb1ELb1EEEEEEEEEvNT_6ParamsE)
        /*0104*/ 	.word	0x00000000


	//----- nvinfo : EIATTR_MIN_STACK_SIZE
	.align		4
.L_54:
        /*0108*/ 	.byte	0x04, 0x12
        /*010a*/ 	.short	(.L_56 - .L_55)
	.align		4
.L_55:
        /*010c*/ 	.word	index@(_ZN7cutlass13device_kernelIN5flash11enable_sm90INS1_16FlashAttnFwdSm90INS1_25CollectiveMainloopFwdSm90ILi2EN4cute5tupleIJNS5_1CILi1EEES8_S8_EEENS6_IJNS7_ILi192EEENS7_ILi128EEENS7_ILi96EEEEEELi96ENS_6half_tEfNS_4arch4Sm90ELb0ELb1ELb1ELb1ELb0ELb0ELb0ELb0ELb1ELb1ELb0ELb0EEENS1_21CollectiveEpilogueFwdINS6_IJSA_SC_SB_EEES9_SE_SG_Li384ELb1ELb1ELb0ELb0EEENS1_36VarlenDynamicPersistentTileSchedulerILi192ELi128ELi384ELi128ELb0ELb1ELb1ELb1ELb0ELb1EEEEEEEEEvNT_6ParamsE)
        /*0110*/ 	.word	0x00000000


	//----- nvinfo : EIATTR_MIN_STACK_SIZE
	.align		4
.L_56:
        /*0114*/ 	.byte	0x04, 0x12
        /*0116*/ 	.short	(.L_58 - .L_57)
	.align		4
.L_57:
        /*0118*/ 	.word	index@(_ZN7cutlass13device_kernelIN5flash11enable_sm90INS1_16FlashAttnFwdSm90INS1_25CollectiveMainloopFwdSm90ILi2EN4cute5tupleIJNS5_1CILi1EEES8_S8_EEENS6_IJNS7_ILi192EEENS7_ILi128EEENS7_ILi96EEEEEELi96ENS_6half_tEfNS_4arch4Sm90ELb0ELb1ELb1ELb1ELb0ELb1ELb0ELb0ELb1ELb1ELb0ELb0EEENS1_21CollectiveEpilogueFwdINS6_IJSA_SC_SB_EEES9_SE_SG_Li384ELb1ELb1ELb0ELb0EEENS1_36VarlenDynamicPersistentTileSchedulerILi192ELi128ELi384ELi128ELb0ELb1ELb1ELb1ELb0ELb1EEEEEEEEEvNT_6ParamsE)
        /*011c*/ 	.word	0x00000000


	//----- nvinfo : EIATTR_MIN_STACK_SIZE
	.align		4
.L_58:
        /*0120*/ 	.byte	0x04, 0x12
        /*0122*/ 	.short	(.L_60 - .L_59)
	.align		4
.L_59:
        /*0124*/ 	.word	index@(_ZN7cutlass13device_kernelIN5flash11enable_sm90INS1_16FlashAttnFwdSm90INS1_25CollectiveMainloopFwdSm90ILi2EN4cute5tupleIJNS5_1CILi1EEES8_S8_EEENS6_IJNS7_ILi192EEENS7_ILi144EEENS7_ILi96EEEEEELi96ENS_6half_tEfNS_4arch4Sm90ELb1ELb0ELb1ELb0ELb0ELb0ELb0ELb0ELb1ELb1ELb0ELb0EEENS1_21CollectiveEpilogueFwdINS6_IJSA_SC_SB_EEES9_SE_SG_Li384ELb0ELb1ELb0ELb0EEENS1_30DynamicPersistentTileSchedulerILi384ELi128ELb0ELb1ELb1EEEEEEEEEvNT_6ParamsE)
        /*0128*/ 	.word	0x00000000


	//----- nvinfo : EIATTR_MIN_STACK_SIZE
	.align		4
.L_60:
        /*012c*/ 	.byte	0x04, 0x12
        /*012e*/ 	.short	(.L_62 - .L_61)
	.align		4
.L_61:
        /*0130*/ 	.word	index@(_ZN7cutlass13device_kernelIN5flash11enable_sm90INS1_16FlashAttnFwdSm90INS1_25CollectiveMainloopFwdSm90ILi2EN4cute5tupleIJNS5_1CILi1EEES8_S8_EEENS6_IJNS7_ILi192EEENS7_ILi144EEENS7_ILi96EEEEEELi96ENS_6half_tEfNS_4arch4Sm90ELb1ELb0ELb1ELb1ELb0ELb0ELb0ELb0ELb1ELb1ELb0ELb0EEENS1_21CollectiveEpilogueFwdINS6_IJSA_SC_SB_EEES9_SE_SG_Li384ELb1ELb1ELb0ELb0EEENS1_36VarlenDynamicPersistentTileSchedulerILi192ELi144ELi384ELi128ELb0ELb1ELb1ELb1ELb1ELb1EEEEEEEEEvNT_6ParamsE)
        /*0134*/ 	.word	0x00000000


	//----- nvinfo : EIATTR_MIN_STACK_SIZE
	.align		4
.L_62:
        /*0138*/ 	.byte	0x04, 0x12
        /*013a*/ 	.short	(.L_64 - .L_63)
	.align		4
.L_63:
        /*013c*/ 	.word	index@(_ZN7cutlass13device_kernelIN5flash11enable_sm90INS1_16FlashAttnFwdSm90INS1_25CollectiveMainloopFwdSm90ILi2EN4cute5tupleIJNS5_1CILi1EEES8_S8_EEENS6_IJNS7_ILi192EEENS7_ILi144EEENS7_ILi96EEEEEELi96ENS_6half_tEfNS_4arch4Sm90ELb1ELb0ELb1ELb1ELb0ELb1ELb0ELb0ELb1ELb1ELb0ELb0EEENS1_21CollectiveEpilogueFwdINS6_IJSA_SC_SB_EEES9_SE_SG_Li384ELb1ELb1ELb0ELb0EEENS1_36VarlenDynamicPersistentTileSchedulerILi192ELi144ELi384ELi128ELb0ELb1ELb1ELb1ELb1ELb1EEEEEEEEEvNT_6ParamsE)
        /*0140*/ 	.word	0x00000000
.L_64:


//--------------------- .nv.compat                --------------------------
	.section	.nv.compat,"",@"SHT_CUDA_COMPAT_INFO"
	.align	4
        /*0000*/ 	.byte	0x02, 0x09, 0x01, 0x00, 0x02, 0x02, 0x01, 0x00, 0x02, 0x05, 0x05, 0x00, 0x03, 0x07, 0x01, 0x01
        /*0010*/ 	.byte	0x02, 0x03, 0x00, 0x00, 0x02, 0x06, 0x01, 0x00, 0x04, 0x0b, 0x08, 0x00, 0x00, 0x00, 0x00, 0x00
        /*0020*/ 	.byte	0x00, 0x00, 0x00, 0x00


//--------------------- .nv.info._ZN7cutlass13device_kernelIN5flash11enable_sm90INS1_16FlashAttnFwdSm90INS1_25CollectiveMainloopFwdSm90ILi2EN4cute5tupleIJNS5_1CILi1EEES8_S8_EEENS6_IJNS7_ILi192EEENS7_ILi144EEENS7_ILi96EEEEEELi96ENS_6half_tEfNS_4arch4Sm90ELb0ELb0ELb1ELb0ELb0ELb0ELb0ELb0ELb1ELb1ELb0ELb0EEENS1_21CollectiveEpilogueFwdINS6_IJSA_SC_SB_EEES9_SE_SG_Li384ELb0ELb1ELb0ELb0EEENS1_29StaticPersistentTileSchedulerILb0EEEEEEEEEvNT_6ParamsE --------------------------
	.section	.nv.info._ZN7cutlass13device_kernelIN5flash11enable_sm90INS1_16FlashAttnFwdSm90INS1_25CollectiveMainloopFwdSm90ILi2EN4cute5tupleIJNS5_1CILi1EEES8_S8_EEENS6_IJNS7_ILi192EEENS7_ILi144EEENS7_ILi96EEEEEELi96ENS_6half_tEfNS_4arch4Sm90ELb0ELb0ELb1ELb0ELb0ELb0ELb0ELb0ELb1ELb1ELb0ELb0EEENS1_21CollectiveEpilogueFwdINS6_IJSA_SC_SB_EEES9_SE_SG_Li384ELb0ELb1ELb0ELb0EEENS1_29StaticPersistentTileSchedulerILb0EEEEEEEEEvNT_6ParamsE,"",@"SHT_CUDA_INFO"
	.sectionflags	@""
	.align	4


	//----- nvinfo : EIATTR_CUDA_API_VERSION
	.align		4
        /*0000*/ 	.byte	0x04, 0x37
        /*0002*/ 	.short	(.L_66 - .L_65)
.L_65:
        /*0004*/ 	.word	0x00000082


	//----- nvinfo : EIATTR_KPARAM_INFO
	.align		4
.L_66:
        /*0008*/ 	.byte	0x04, 0x17
        /*000a*/ 	.short	(.L_68 - .L_67)
.L_67:
        /*000c*/ 	.word	0x00000000
        /*0010*/ 	.short	0x0000
        /*0012*/ 	.short	0x0000
        /*0014*/ 	.byte	0x00, 0xf0, 0x01, 0x28


	//----- nvinfo : EIATTR_SPARSE_MMA_MASK
	.align		4
.L_68:
        /*0018*/ 	.byte	0x03, 0x50
        /*001a*/ 	.short	0x0000


	//----- nvinfo : EIATTR_MAXREG_COUNT
	.align		4
        /*001c*/ 	.byte	0x03, 0x1b
        /*001e*/ 	.short	0x0080


	//----- nvinfo : EIATTR_MERCURY_ISA_VERSION
	.align		4
        /*0020*/ 	.byte	0x03, 0x5f
        /*0022*/ 	.short	0x0101


	//----- nvinfo : EIATTR_VRC_CTA_INIT_COUNT
	.align		4
        /*0024*/ 	.byte	0x02, 0x4a
	.zero		1
	.zero		1


	//----- nvinfo : EIATTR_EXIT_INSTR_OFFSETS
	.align		4
        /*0028*/ 	.byte	0x04, 0x1c
        /*002a*/ 	.short	(.L_70 - .L_69)


	//   ....[0]....
.L_69:
        /*002c*/ 	.word	0x00000010


	//----- nvinfo : EIATTR_MAX_THREADS
	.align		4
.L_70:
        /*0030*/ 	.byte	0x04, 0x05
        /*0032*/ 	.short	(.L_72 - .L_71)
.L_71:
        /*0034*/ 	.word	0x00000200
        /*0038*/ 	.word	0x00000001
        /*003c*/ 	.word	0x00000001


	//----- nvinfo : EIATTR_CBANK_PARAM_SIZE
	.align		4
.L_72:
        /*0040*/ 	.byte	0x03, 0x19
        /*0042*/ 	.short	0x0a00


	//----- nvinfo : EIATTR_PARAM_CBANK
	.align		4
        /*0044*/ 	.byte	0x04, 0x0a
        /*0046*/ 	.short	(.L_74 - .L_73)
	.align		4
.L_73:
        /*0048*/ 	.word	index@(.nv.constant0._ZN7cutlass13device_kernelIN5flash11enable_sm90INS1_16FlashAttnFwdSm90INS1_25CollectiveMainloopFwdSm90ILi2EN4cute5tupleIJNS5_1CILi1EEES8_S8_EEENS6_IJNS7_ILi192EEENS7_ILi144EEENS7_ILi96EEEEEELi96ENS_6half_tEfNS_4arch4Sm90ELb0ELb0ELb1ELb0ELb0ELb0ELb0ELb0ELb1ELb1ELb0ELb0EEENS1_21CollectiveEpilogueFwdINS6_IJSA_SC_SB_EEES9_SE_SG_Li384ELb0ELb1ELb0ELb0EEENS1_29StaticPersistentTileSchedulerILb0EEEEEEEEEvNT_6ParamsE)
        /*004c*/ 	.short	0x0380
        /*004e*/ 	.short	0x0a00


	//----- nvinfo : EIATTR_SW_WAR
	.align		4
.L_74:
        /*0050*/ 	.byte	0x04, 0x36
        /*0052*/ 	.short	(.L_76 - .L_75)
.L_75:
        /*0054*/ 	.word	0x00000008
.L_76:


//--------------------- .nv.info._ZN7cutlass13device_kernelIN5flash11enable_sm90INS1_16FlashAttnFwdSm90INS1_25CollectiveMainloopFwdSm90ILi2EN4cute5tupleIJNS5_1CILi1EEES8_S8_EEENS6_IJNS7_ILi192EEENS7_ILi144EEENS7_ILi96EEEEEELi96ENS_6half_tEfNS_4arch4Sm90ELb0ELb0ELb1ELb1ELb0ELb0ELb0ELb0ELb1ELb1ELb0ELb0EEENS1_21CollectiveEpilogueFwdINS6_IJSA_SC_SB_EEES9_SE_SG_Li384ELb1ELb1ELb0ELb0EEENS1_36VarlenDynamicPersistentTileSchedulerILi192ELi144ELi384ELi128ELb0ELb1ELb1ELb0ELb1ELb1EEEEEEEEEvNT_6ParamsE --------------------------
	.section	.nv.info._ZN7cutlass13device_kernelIN5flash11enable_sm90INS1_16FlashAttnFwdSm90INS1_25CollectiveMainloopFwdSm90ILi2EN4cute5tupleIJNS5_1CILi1EEES8_S8_EEENS6_IJNS7_ILi192EEENS7_ILi144EEENS7_ILi96EEEEEELi96ENS_6half_tEfNS_4arch4Sm90ELb0ELb0ELb1ELb1ELb0ELb0ELb0ELb0ELb1ELb1ELb0ELb0EEENS1_21CollectiveEpilogueFwdINS6_IJSA_SC_SB_EEES9_SE_SG_Li384ELb1ELb1ELb0ELb0EEENS1_36VarlenDynamicPersistentTileSchedulerILi192ELi144ELi384ELi128ELb0ELb1ELb1ELb0ELb1ELb1EEEEEEEEEvNT_6ParamsE,"",@"SHT_CUDA_INFO"
	.sectionflags	@""
	.align	4


	//----- nvinfo : EIATTR_CUDA_API_VERSION
	.align		4
        /*0000*/ 	.byte	0x04, 0x37
        /*0002*/ 	.short	(.L_78 - .L_77)
.L_77:
        /*0004*/ 	.word	0x00000082


	//----- nvinfo : EIATTR_KPARAM_INFO
	.align		4
.L_78:
        /*0008*/ 	.byte	0x04, 0x17
        /*000a*/ 	.short	(.L_80 - .L_79)
.L_79:
        /*000c*/ 	.word	0x00000000
        /*0010*/ 	.short	0x0000
        /*0012*/ 	.short	0x0000
        /*0014*/ 	.byte	0x00, 0xf0, 0x01, 0x2a


	//----- nvinfo : EIATTR_SPARSE_MMA_MASK
	.align		4
.L_80:
        /*0018*/ 	.byte	0x03, 0x50
        /*001a*/ 	.short	0x0000


	//----- nvinfo : EIATTR_MAXREG_COUNT
	.align		4
        /*001c*/ 	.byte	0x03, 0x1b
        /*001e*/ 	.short	0x0080


	//----- nvinfo : EIATTR_MERCURY_ISA_VERSION
	.align		4
        /*0020*/ 	.byte	0x03, 0x5f
        /*0022*/ 	.short	0x0101


	//----- nvinfo : EIATTR_VRC_CTA_INIT_COUNT
	.align		4
        /*0024*/ 	.byte	0x02, 0x4a
	.zero		1
	.zero		1


	//----- nvinfo : EIATTR_EXIT_INSTR_OFFSETS
	.align		4
        /*0028*/ 	.byte	0x04, 0x1c
        /*002a*/ 	.short	(.L_82 - .L_81)


	//   ....[0]....
.L_81:
        /*002c*/ 	.word	0x00000010


	//----- nvinfo : EIATTR_MAX_THREADS
	.align		4
.L_82:
        /*0030*/ 	.byte	0x04, 0x05
        /*0032*/ 	.short	(.L_84 - .L_83)
.L_83:
        /*0034*/ 	.word	0x00000200
        /*0038*/ 	.word	0x00000001
        /*003c*/ 	.word	0x00000001


	//----- nvinfo : EIATTR_CBANK_PARAM_SIZE
	.align		4
.L_84:
        /*0040*/ 	.byte	0x03, 0x19
        /*0042*/ 	.short	0x0a80


	//----- nvinfo : EIATTR_PARAM_CBANK
	.align		4
        /*0044*/ 	.byte	0x04, 0x0a
        /*0046*/ 	.short	(.L_86 - .L_85)
	.align		4
.L_85:
        /*0048*/ 	.word	index@(.nv.constant0._ZN7cutlass13device_kernelIN5flash11enable_sm90INS1_16FlashAttnFwdSm90INS1_25CollectiveMainloopFwdSm90ILi2EN4cute5tupleIJNS5_1CILi1EEES8_S8_EEENS6_IJNS7_ILi192EEENS7_ILi144EEENS7_ILi96EEEEEELi96ENS_6half_tEfNS_4arch4Sm90ELb0ELb0ELb1ELb1ELb0ELb0ELb0ELb0ELb1ELb1ELb0ELb0EEENS1_21CollectiveEpilogueFwdINS6_IJSA_SC_SB_EEES9_SE_SG_Li384ELb1ELb1ELb0ELb0EEENS1_36VarlenDynamicPersistentTileSchedulerILi192ELi144ELi384ELi128ELb0ELb1ELb1ELb0ELb1ELb1EEEEEEEEEvNT_6ParamsE)
        /*004c*/ 	.short	0x0380
        /*004e*/ 	.short	0x0a80


	//----- nvinfo : EIATTR_SW_WAR
	.align		4
.L_86:
        /*0050*/ 	.byte	0x04, 0x36
        /*0052*/ 	.short	(.L_88 - .L_87)
.L_87:
        /*0054*/ 	.word	0x00000008
.L_88:


//--------------------- .nv.info._ZN7cutlass13device_kernelIN5flash11enable_sm90INS1_16FlashAttnFwdSm90INS1_25CollectiveMainloopFwdSm90ILi2EN4cute5tupleIJNS5_1CILi1EEES8_S8_EEENS6_IJNS7_ILi192EEENS7_ILi144EEENS7_ILi96EEEEEELi96ENS_6half_tEfNS_4arch4Sm90ELb0ELb0ELb1ELb1ELb0ELb1ELb0ELb0ELb1ELb1ELb0ELb0EEENS1_21CollectiveEpilogueFwdINS6_IJSA_SC_SB_EEES9_SE_SG_Li384ELb1ELb1ELb0ELb0EEENS1_36VarlenDynamicPersistentTileSchedulerILi192ELi144ELi384ELi128ELb0ELb1ELb1ELb0ELb1ELb1EEEEEEEEEvNT_6ParamsE --------------------------
	.section	.nv.info._ZN7cutlass13device_kernelIN5flash11enable_sm90INS1_16FlashAttnFwdSm90INS1_25CollectiveMainloopFwdSm90ILi2EN4cute5tupleIJNS5_1CILi1EEES8_S8_EEENS6_IJNS7_ILi192EEENS7_ILi144EEENS7_ILi96EEEEEELi96ENS_6half_tEfNS_4arch4Sm90ELb0ELb0ELb1ELb1ELb0ELb1ELb0ELb0ELb1ELb1ELb0ELb0EEENS1_21CollectiveEpilogueFwdINS6_IJSA_SC_SB_EEES9_SE_SG_Li384ELb1ELb1ELb0ELb0EEENS1_36VarlenDynamicPersistentTileSchedulerILi192ELi144ELi384ELi128ELb0ELb1ELb1ELb0ELb1ELb1EEEEEEEEEvNT_6ParamsE,"",@"SHT_CUDA_INFO"
	.sectionflags	@""
	.align	4


	//----- nvinfo : EIATTR_CUDA_API_VERSION
	.align		4
        /*0000*/ 	.byte	0x04, 0x37
        /*0002*/ 	.short	(.L_90 - .L_89)
.L_89:
        /*0004*/ 	.word	0x00000082


	//----- nvinfo : EIATTR_KPARAM_INFO
	.align		4
.L_90:
        /*0008*/ 	.byte	0x04, 0x17
        /*000a*/ 	.short	(.L_92 - .L_91)
.L_91:
        /*000c*/ 	.word	0x00000000
        /*0010*/ 	.short	0x0000
        /*0012*/ 	.short	0x0000
        /*0014*/ 	.byte	0x00, 0xf0, 0x01, 0x2a


	//----- nvinfo : EIATTR_SPARSE_MMA_MASK
	.align		4
.L_92:
        /*0018*/ 	.byte	0x03, 0x50
        /*001a*/ 	.short	0x0000


	//----- nvinfo : EIATTR_MAXREG_COUNT
	.align		4
        /*001c*/ 	.byte	0x03, 0x1b
        /*001e*/ 	.short	0x0080


	//----- nvinfo : EIATTR_MERCURY_ISA_VERSION
	.align		4
        /*0020*/ 	.byte	0x03, 0x5f
        /*0022*/ 	.short	0x0101


	//----- nvinfo : EIATTR_VRC_CTA_INIT_COUNT
	.align		4
        /*0024*/ 	.byte	0x02, 0x4a
	.zero		1
	.zero		1


	//----- nvinfo : EIATTR_EXIT_INSTR_OFFSETS
	.align		4
        /*0028*/ 	.byte	0x04, 0x1c
        /*002a*/ 	.short	(.L_94 - .L_93)


	//   ....[0]....
.L_93:
        /*002c*/ 	.word	0x00000010


	//----- nvinfo : EIATTR_MAX_THREADS
	.align		4
.L_94:
        /*0030*/ 	.byte	0x04, 0x05
        /*0032*/ 	.short	(.L_96 - .L_95)
.L_95:
        /*0034*/ 	.word	0x00000200
        /*0038*/ 	.word	0x00000001
        /*003c*/ 	.word	0x00000001


	//----- nvinfo : EIATTR_CBANK_PARAM_SIZE
	.align		4
.L_96:
        /*0040*/ 	.byte	0x03, 0x19
        /*0042*/ 	.short	0x0a80


	//----- nvinfo : EIATTR_PARAM_CBANK
	.align		4
        /*0044*/ 	.byte	0x04, 0x0a
        /*0046*/ 	.short	(.L_98 - .L_97)
	.align		4
.L_97:
        /*0048*/ 	.word	index@(.nv.constant0._ZN7cutlass13device_kernelIN5flash11enable_sm90INS1_16FlashAttnFwdSm90INS1_25CollectiveMainloopFwdSm90ILi2EN4cute5tupleIJNS5_1CILi1EEES8_S8_EEENS6_IJNS7_ILi192EEENS7_ILi144EEENS7_ILi96EEEEEELi96ENS_6half_tEfNS_4arch4Sm90ELb0ELb0ELb1ELb1ELb0ELb1ELb0ELb0ELb1ELb1ELb0ELb0EEENS1_21CollectiveEpilogueFwdINS6_IJSA_SC_SB_EEES9_SE_SG_Li384ELb1ELb1ELb0ELb0EEENS1_36VarlenDynamicPersistentTileSchedulerILi192ELi144ELi384ELi128ELb0ELb1ELb1ELb0ELb1ELb1EEEEEEEEEvNT_6ParamsE)
        /*004c*/ 	.short	0x0380
        /*004e*/ 	.short	0x0a80


	//----- nvinfo : EIATTR_SW_WAR
	.align		4
.L_98:
        /*0050*/ 	.byte	0x04, 0x36
        /*0052*/ 	.short	(.L_100 - .L_99)
.L_99:
        /*0054*/ 	.word	0x00000008
.L_100:


//--------------------- .nv.info._ZN7cutlass13device_kernelIN5flash11enable_sm90INS1_16FlashAttnFwdSm90INS1_25CollectiveMainloopFwdSm90ILi2EN4cute5tupleIJNS5_1CILi1EEES8_S8_EEENS6_IJNS7_ILi192EEENS7_ILi128EEENS7_ILi96EEEEEELi96ENS_6half_tEfNS_4arch4Sm90ELb0ELb1ELb1ELb0ELb0ELb0ELb0ELb0ELb1ELb1ELb0ELb0EEENS1_21CollectiveEpilogueFwdINS6_IJSA_SC_SB_EEES9_SE_SG_Li384ELb0ELb1ELb0ELb0EEENS1_30DynamicPersistentTileSchedulerILi384ELi128ELb0ELb1ELb1EEEEEEEEEvNT_6ParamsE --------------------------
	.section	.nv.info._ZN7cutlass13device_kernelIN5flash11enable_sm90INS1_16FlashAttnFwdSm90INS1_25CollectiveMainloopFwdSm90ILi2EN4cute5tupleIJNS5_1CILi1EEES8_S8_EEENS6_IJNS7_ILi192EEENS7_ILi128EEENS7_ILi96EEEEEELi96ENS_6half_tEfNS_4arch4Sm90ELb0ELb1ELb1ELb0ELb0ELb0ELb0ELb0ELb1ELb1ELb0ELb0EEENS1_21CollectiveEpilogueFwdINS6_IJSA_SC_SB_EEES9_SE_SG_Li384ELb0ELb1ELb0ELb0EEENS1_30DynamicPersistentTileSchedulerILi384ELi128ELb0ELb1ELb1EEEEEEEEEvNT_6ParamsE,"",@"SHT_CUDA_INFO"
	.sectionflags	@""
	.align	4


	//----- nvinfo : EIATTR_CUDA_API_VERSION
	.align		4
        /*0000*/ 	.byte	0x04, 0x37
        /*0002*/ 	.short	(.L_102 - .L_101)
.L_101:
        /*0004*/ 	.word	0x00000082


	//----- nvinfo : EIATTR_KPARAM_INFO
	.align		4
.L_102:
        /*0008*/ 	.byte	0x04, 0x17
        /*000a*/ 	.short	(.L_104 - .L_103)
.L_103:
        /*000c*/ 	.word	0x00000000
        /*0010*/ 	.short	0x0000
        /*0012*/ 	.short	0x0000
        /*0014*/ 	.byte	0x00, 0xf0, 0x01, 0x2a


	//----- nvinfo : EIATTR_SPARSE_MMA_MASK
	.align		4
.L_104:
        /*0018*/ 	.byte	0x03, 0x50
        /*001a*/ 	.short	0x0000


	//----- nvinfo : EIATTR_MAXREG_COUNT
	.align		4
        /*001c*/ 	.byte	0x03, 0x1b
        /*001e*/ 	.short	0x0080


	//----- nvinfo : EIATTR_MERCURY_ISA_VERSION
	.align		4
        /*0020*/ 	.byte	0x03, 0x5f
        /*0022*/ 	.short	0x0101


	//----- nvinfo : EIATTR_VRC_CTA_INIT_COUNT
	.align		4
        /*0024*/ 	.byte	0x02, 0x4a
	.zero		1
	.zero		1


	//----- nvinfo : EIATTR_EXIT_INSTR_OFFSETS
	.align		4
        /*0028*/ 	.byte	0x04, 0x1c
        /*002a*/ 	.short	(.L_106 - .L_105)


	//   ....[0]....
.L_105:
        /*002c*/ 	.word	0x00000010


	//----- nvinfo : EIATTR_MAX_THREADS
	.align		4
.L_106:
        /*0030*/ 	.byte	0x04, 0x05
        /*0032*/ 	.short	(.L_108 - .L_107)
.L_107:
        /*0034*/ 	.word	0x00000200
        /*0038*/ 	.word	0x00000001
        /*003c*/ 	.word	0x00000001


	//----- nvinfo : EIATTR_CBANK_PARAM_SIZE
	.align		4
.L_108:
        /*0040*/ 	.byte	0x03, 0x19
        /*0042*/ 	.short	0x0a80


	//----- nvinfo : EIATTR_PARAM_CBANK
	.align		4
        /*0044*/ 	.byte	0x04, 0x0a
        /*0046*/ 	.short	(.L_110 - .L_109)
	.align		4
.L_109:
        /*0048*/ 	.word	index@(.nv.constant0._ZN7cutlass13device_kernelIN5flash11enable_sm90INS1_16FlashAttnFwdSm90INS1_25CollectiveMainloopFwdSm90ILi2EN4cute5tupleIJNS5_1CILi1EEES8_S8_EEENS6_IJNS7_ILi192EEENS7_ILi128EEENS7_ILi96EEEEEELi96ENS_6half_tEfNS_4arch4Sm90ELb0ELb1ELb1ELb0ELb0ELb0ELb0ELb0ELb1ELb1ELb0ELb0EEENS1_21CollectiveEpilogueFwdINS6_IJSA_SC_SB_EEES9_SE_SG_Li384ELb0ELb1ELb0ELb0EEENS1_30DynamicPersistentTileSchedulerILi384ELi128ELb0ELb1ELb1EEEEEEEEEvNT_6ParamsE)
        /*004c*/ 	.short	0x0380
        /*004e*/ 	.short	0x0a80


	//----- nvinfo : EIATTR_SW_WAR
	.align		4
.L_110:
        /*0050*/ 	.byte	0x04, 0x36
        /*0052*/ 	.short	(.L_112 - .L_111)
.L_111:
        /*0054*/ 	.word	0x00000008
.L_112:


//--------------------- .nv.info._ZN7cutlass13device_kernelIN5flash11enable_sm90INS1_16FlashAttnFwdSm90INS1_25CollectiveMainloopFwdSm90ILi2EN4cute5tupleIJNS5_1CILi1EEES8_S8_EEENS6_IJNS7_ILi192EEENS7_ILi128EEENS7_ILi96EEEEEELi96ENS_6half_tEfNS_4arch4Sm90ELb0ELb1ELb1ELb1ELb0ELb0ELb0ELb0ELb1ELb1ELb0ELb0EEENS1_21CollectiveEpilogueFwdINS6_IJSA_SC_SB_EEES9_SE_SG_Li384ELb1ELb1ELb0ELb0EEENS1_36VarlenDynamicPersistentTileSchedulerILi192ELi128ELi384ELi128ELb0ELb1ELb1ELb1ELb0ELb1EEEEEEEEEvNT_6ParamsE --------------------------
	.section	.nv.info._ZN7cutlass13device_kernelIN5flash11enable_sm90INS1_16FlashAttnFwdSm90INS1_25CollectiveMainloopFwdSm90ILi2EN4cute5tupleIJNS5_1CILi1EEES8_S8_EEENS6_IJNS7_ILi192EEENS7_ILi128EEENS7_ILi96EEEEEELi96ENS_6half_tEfNS_4arch4Sm90ELb0ELb1ELb1ELb1ELb0ELb0ELb0ELb0ELb1ELb1ELb0ELb0EEENS1_21CollectiveEpilogueFwdINS6_IJSA_SC_SB_EEES9_SE_SG_Li384ELb1ELb1ELb0ELb0EEENS1_36VarlenDynamicPersistentTileSchedulerILi192ELi128ELi384ELi128ELb0ELb1ELb1ELb1ELb0ELb1EEEEEEEEEvNT_6ParamsE,"",@"SHT_CUDA_INFO"
	.sectionflags	@""
	.align	4


	//----- nvinfo : EIATTR_CUDA_API_VERSION
	.align		4
        /*0000*/ 	.byte	0x04, 0x37
        /*0002*/ 	.short	(.L_114 - .L_113)
.L_113:
        /*0004*/ 	.word	0x00000082


	//----- nvinfo : EIATTR_KPARAM_INFO
	.align		4
.L_114:
        /*0008*/ 	.byte	0x04, 0x17
        /*000a*/ 	.short	(.L_116 - .L_115)
.L_115:
        /*000c*/ 	.word	0x00000000
        /*0010*/ 	.short	0x0000
        /*0012*/ 	.short	0x0000
        /*0014*/ 	.byte	0x00, 0xf0, 0x01, 0x2a


	//----- nvinfo : EIATTR_SPARSE_MMA_MASK
	.align		4
.L_116:
        /*0018*/ 	.byte	0x03, 0x50
        /*001a*/ 	.short	0x0000


	//----- nvinfo : EIATTR_MAXREG_COUNT
	.align		4
        /*001c*/ 	.byte	0x03, 0x1b
        /*001e*/ 	.short	0x0080


	//----- nvinfo : EIATTR_MERCURY_ISA_VERSION
	.align		4
        /*0020*/ 	.byte	0x03, 0x5f
        /*0022*/ 	.short	0x0101


	//----- nvinfo : EIATTR_VRC_CTA_INIT_COUNT
	.align		4
        /*0024*/ 	.byte	0x02, 0x4a
	.zero		1
	.zero		1


	//----- nvinfo : EIATTR_EXIT_INSTR_OFFSETS
	.align		4
        /*0028*/ 	.byte	0x04, 0x1c
        /*002a*/ 	.short	(.L_118 - .L_117)


	//   ....[0]....
.L_117:
        /*002c*/ 	.word	0x00000010


	//----- nvinfo : EIATTR_MAX_THREADS
	.align		4
.L_118:
        /*0030*/ 	.byte	0x04, 0x05
        /*0032*/ 	.short	(.L_120 - .L_119)
.L_119:
        /*0034*/ 	.word	0x00000200
        /*0038*/ 	.word	0x00000001
        /*003c*/ 	.word	0x00000001


	//----- nvinfo : EIATTR_CBANK_PARAM_SIZE
	.align		4
.L_120:
        /*0040*/ 	.byte	0x03, 0x19
        /*0042*/ 	.short	0x0a80


	//----- nvinfo : EIATTR_PARAM_CBANK
	.align		4
        /*0044*/ 	.byte	0x04, 0x0a
        /*0046*/ 	.short	(.L_122 - .L_121)
	.align		4
.L_121:
        /*0048*/ 	.word	index@(.nv.constant0._ZN7cutlass13device_kernelIN5flash11enable_sm90INS1_16FlashAttnFwdSm90INS1_25CollectiveMainloopFwdSm90ILi2EN4cute5tupleIJNS5_1CILi1EEES8_S8_EEENS6_IJNS7_ILi192EEENS7_ILi128EEENS7_ILi96EEEEEELi96ENS_6half_tEfNS_4arch4Sm90ELb0ELb1ELb1ELb1ELb0ELb0ELb0ELb0ELb1ELb1ELb0ELb0EEENS1_21CollectiveEpilogueFwdINS6_IJSA_SC_SB_EEES9_SE_SG_Li384ELb1ELb1ELb0ELb0EEENS1_36VarlenDynamicPersistentTileSchedulerILi192ELi128ELi384ELi128ELb0ELb1ELb1ELb1ELb0ELb1EEEEEEEEEvNT_6ParamsE)
        /*004c*/ 	.short	0x0380
        /*004e*/ 	.short	0x0a80


	//----- nvinfo : EIATTR_SW_WAR
	.align		4
.L_122:
        /*0050*/ 	.byte	0x04, 0x36
        /*0052*/ 	.short	(.L_124 - .L_123)
.L_123:
        /*0054*/ 	.word	0x00000008
.L_124:


//--------------------- .nv.info._ZN7cutlass13device_kernelIN5flash11enable_sm90INS1_16FlashAttnFwdSm90INS1_25CollectiveMainloopFwdSm90ILi2EN4cute5tupleIJNS5_1CILi1EEES8_S8_EEENS6_IJNS7_ILi192EEENS7_ILi128EEENS7_ILi96EEEEEELi96ENS_6half_tEfNS_4arch4Sm90ELb0ELb1ELb1ELb1ELb0ELb1ELb0ELb0ELb1ELb1ELb0ELb0EEENS1_21CollectiveEpilogueFwdINS6_IJSA_SC_SB_EEES9_SE_SG_Li384ELb1ELb1ELb0ELb0EEENS1_36VarlenDynamicPersistentTileSchedulerILi192ELi128ELi384ELi128ELb0ELb1ELb1ELb1ELb0ELb1EEEEEEEEEvNT_6ParamsE --------------------------
	.section	.nv.info._ZN7cutlass13device_kernelIN5flash11enable_sm90INS1_16FlashAttnFwdSm90INS1_25CollectiveMainloopFwdSm90ILi2EN4cute5tupleIJNS5_1CILi1EEES8_S8_EEENS6_IJNS7_ILi192EEENS7_ILi128EEENS7_ILi96EEEEEELi96ENS_6half_tEfNS_4arch4Sm90ELb0ELb1ELb1ELb1ELb0ELb1ELb0ELb0ELb1ELb1ELb0ELb0EEENS1_21CollectiveEpilogueFwdINS6_IJSA_SC_SB_EEES9_SE_SG_Li384ELb1ELb1ELb0ELb0EEENS1_36VarlenDynamicPersistentTileSchedulerILi192ELi128ELi384ELi128ELb0ELb1ELb1ELb1ELb0ELb1EEEEEEEEEvNT_6ParamsE,"",@"SHT_CUDA_INFO"
	.sectionflags	@""
	.align	4


	//----- nvinfo : EIATTR_CUDA_API_VERSION
	.align		4
        /*0000*/ 	.byte	0x04, 0x37
        /*0002*/ 	.short	(.L_126 - .L_125)
.L_125:
        /*0004*/ 	.word	0x00000082


	//----- nvinfo : EIATTR_KPARAM_INFO
	.align		4
.L_126:
        /*0008*/ 	.byte	0x04, 0x17
        /*000a*/ 	.short	(.L_128 - .L_127)
.L_127:
        /*000c*/ 	.word	0x00000000
        /*0010*/ 	.short	0x0000
        /*0012*/ 	.short	0x0000
        /*0014*/ 	.byte	0x00, 0xf0, 0x01, 0x2a


	//----- nvinfo : EIATTR_SPARSE_MMA_MASK
	.align		4
.L_128:
        /*0018*/ 	.byte	0x03, 0x50
        /*001a*/ 	.short	0x0000


	//----- nvinfo : EIATTR_MAXREG_COUNT
	.align		4
        /*001c*/ 	.byte	0x03, 0x1b
        /*001e*/ 	.short	0x0080


	//----- nvinfo : EIATTR_MERCURY_ISA_VERSION
	.align		4
        /*0020*/ 	.byte	0x03, 0x5f
        /*0022*/ 	.short	0x0101


	//----- nvinfo : EIATTR_VRC_CTA_INIT_COUNT
	.align		4
        /*0024*/ 	.byte	0x02, 0x4a
	.zero		1
	.zero		1


	//----- nvinfo : EIATTR_EXIT_INSTR_OFFSETS
	.align		4
        /*0028*/ 	.byte	0x04, 0x1c
        /*002a*/ 	.short	(.L_130 - .L_129)


	//   ....[0]....
.L_129:
        /*002c*/ 	.word	0x00000010


	//----- nvinfo : EIATTR_MAX_THREADS
	.align		4
.L_130:
        /*0030*/ 	.byte	0x04, 0x05
        /*0032*/ 	.short	(.L_132 - .L_131)
.L_131:
        /*0034*/ 	.word	0x00000200
        /*0038*/ 	.word	0x00000001
        /*003c*/ 	.word	0x00000001


	//----- nvinfo : EIATTR_CBANK_PARAM_SIZE
	.align		4
.L_132:
        /*0040*/ 	.byte	0x03, 0x19
        /*0042*/ 	.short	0x0a80


	//----- nvinfo : EIATTR_PARAM_CBANK
	.align		4
        /*0044*/ 	.byte	0x04, 0x0a
        /*0046*/ 	.short	(.L_134 - .L_133)
	.align		4
.L_133:
        /*0048*/ 	.word	index@(.nv.constant0._ZN7cutlass13device_kernelIN5flash11enable_sm90INS1_16FlashAttnFwdSm90INS1_25CollectiveMainloopFwdSm90ILi2EN4cute5tupleIJNS5_1CILi1EEES8_S8_EEENS6_IJNS7_ILi192EEENS7_ILi128EEENS7_ILi96EEEEEELi96ENS_6half_tEfNS_4arch4Sm90ELb0ELb1ELb1ELb1ELb0ELb1ELb0ELb0ELb1ELb1ELb0ELb0EEENS1_21CollectiveEpilogueFwdINS6_IJSA_SC_SB_EEES9_SE_SG_Li384ELb1ELb1ELb0ELb0EEENS1_36VarlenDynamicPersistentTileSchedulerILi192ELi128ELi384ELi128ELb0ELb1ELb1ELb1ELb0ELb1EEEEEEEEEvNT_6ParamsE)
        /*004c*/ 	.short	0x0380
        /*004e*/ 	.short	0x0a80


	//----- nvinfo : EIATTR_SW_WAR
	.align		4
.L_134:
        /*0050*/ 	.byte	0x04, 0x36
        /*0052*/ 	.short	(.L_136 - .L_135)
.L_135:
        /*0054*/ 	.word	0x00000008
.L_136:


//--------------------- .nv.info._ZN7cutlass13device_kernelIN5flash11enable_sm90INS1_16FlashAttnFwdSm90INS1_25CollectiveMainloopFwdSm90ILi2EN4cute5tupleIJNS5_1CILi1EEES8_S8_EEENS6_IJNS7_ILi192EEENS7_ILi144EEENS7_ILi96EEEEEELi96ENS_6half_tEfNS_4arch4Sm90ELb1ELb0ELb1ELb0ELb0ELb0ELb0ELb0ELb1ELb1ELb0ELb0EEENS1_21CollectiveEpilogueFwdINS6_IJSA_SC_SB_EEES9_SE_SG_Li384ELb0ELb1ELb0ELb0EEENS1_30DynamicPersistentTileSchedulerILi384ELi128ELb0ELb1ELb1EEEEEEEEEvNT_6ParamsE --------------------------
	.section	.nv.info._ZN7cutlass13device_kernelIN5flash11enable_sm90INS1_16FlashAttnFwdSm90INS1_25CollectiveMainloopFwdSm90ILi2EN4cute5tupleIJNS5_1CILi1EEES8_S8_EEENS6_IJNS7_ILi192EEENS7_ILi144EEENS7_ILi96EEEEEELi96ENS_6half_tEfNS_4arch4Sm90ELb1ELb0ELb1ELb0ELb0ELb0ELb0ELb0ELb1ELb1ELb0ELb0EEENS1_21CollectiveEpilogueFwdINS6_IJSA_SC_SB_EEES9_SE_SG_Li384ELb0ELb1ELb0ELb0EEENS1_30DynamicPersistentTileSchedulerILi384ELi128ELb0ELb1ELb1EEEEEEEEEvNT_6ParamsE,"",@"SHT_CUDA_INFO"
	.sectionflags	@""
	.align	4


	//----- nvinfo : EIATTR_CUDA_API_VERSION
	.align		4
        /*0000*/ 	.byte	0x04, 0x37
        /*0002*/ 	.short	(.L_138 - .L_137)
.L_137:
        /*0004*/ 	.word	0x00000082


	//----- nvinfo : EIATTR_KPARAM_INFO
	.align		4
.L_138:
        /*0008*/ 	.byte	0x04, 0x17
        /*000a*/ 	.short	(.L_140 - .L_139)
.L_139:
        /*000c*/ 	.word	0x00000000
        /*0010*/ 	.short	0x0000
        /*0012*/ 	.short	0x0000
        /*0014*/ 	.byte	0x00, 0xf0, 0x01, 0x2a


	//----- nvinfo : EIATTR_SPARSE_MMA_MASK
	.align		4
.L_140:
        /*0018*/ 	.byte	0x03, 0x50
        /*001a*/ 	.short	0x0000


	//----- nvinfo : EIATTR_MAXREG_COUNT
	.align		4
        /*001c*/ 	.byte	0x03, 0x1b
        /*001e*/ 	.short	0x0080


	//----- nvinfo : EIATTR_MERCURY_ISA_VERSION
	.align		4
        /*0020*/ 	.byte	0x03, 0x5f
        /*0022*/ 	.short	0x0101


	//----- nvinfo : EIATTR_VRC_CTA_INIT_COUNT
	.align		4
        /*0024*/ 	.byte	0x02, 0x4a
	.zero		1
	.zero		1


	//----- nvinfo : EIATTR_EXIT_INSTR_OFFSETS
	.align		4
        /*0028*/ 	.byte	0x04, 0x1c
        /*002a*/ 	.short	(.L_142 - .L_141)


	//   ....[0]....
.L_141:
        /*002c*/ 	.word	0x00000010


	//----- nvinfo : EIATTR_MAX_THREADS
	.align		4
.L_142:
        /*0030*/ 	.byte	0x04, 0x05
        /*0032*/ 	.short	(.L_144 - .L_143)
.L_143:
        /*0034*/ 	.word	0x00000200
        /*0038*/ 	.word	0x00000001
        /*003c*/ 	.word	0x00000001


	//----- nvinfo : EIATTR_CBANK_PARAM_SIZE
	.align		4
.L_144:
        /*0040*/ 	.byte	0x03, 0x19
        /*0042*/ 	.short	0x0a80


	//----- nvinfo : EIATTR_PARAM_CBANK
	.align		4
        /*0044*/ 	.byte	0x04, 0x0a
        /*0046*/ 	.short	(.L_146 - .L_145)
	.align		4
.L_145:
        /*0048*/ 	.word	index@(.nv.constant0._ZN7cutlass13device_kernelIN5flash11enable_sm90INS1_16FlashAttnFwdSm90INS1_25CollectiveMainloopFwdSm90ILi2EN4cute5tupleIJNS5_1CILi1EEES8_S8_EEENS6_IJNS7_ILi192EEENS7_ILi144EEENS7_ILi96EEEEEELi96ENS_6half_tEfNS_4arch4Sm90ELb1ELb0ELb1ELb0ELb0ELb0ELb0ELb0ELb1ELb1ELb0ELb0EEENS1_21CollectiveEpilogueFwdINS6_IJSA_SC_SB_EEES9_SE_SG_Li384ELb0ELb1ELb0ELb0EEENS1_30DynamicPersistentTileSchedulerILi384ELi128ELb0ELb1ELb1EEEEEEEEEvNT_6ParamsE)
        /*004c*/ 	.short	0x0380
        /*004e*/ 	.short	0x0a80


	//----- nvinfo : EIATTR_SW_WAR
	.align		4
.L_146:
        /*0050*/ 	.byte	0x04, 0x36
        /*0052*/ 	.short	(.L_148 - .L_147)
.L_147:
        /*0054*/ 	.word	0x00000008
.L_148:


//--------------------- .nv.info._ZN7cutlass13device_kernelIN5flash11enable_sm90INS1_16FlashAttnFwdSm90INS1_25CollectiveMainloopFwdSm90ILi2EN4cute5tupleIJNS5_1CILi1EEES8_S8_EEENS6_IJNS7_ILi192EEENS7_ILi144EEENS7_ILi96EEEEEELi96ENS_6half_tEfNS_4arch4Sm90ELb1ELb0ELb1ELb1ELb0ELb0ELb0ELb0ELb1ELb1ELb0ELb0EEENS1_21CollectiveEpilogueFwdINS6_IJSA_SC_SB_EEES9_SE_SG_Li384ELb1ELb1ELb0ELb0EEENS1_36VarlenDynamicPersistentTileSchedulerILi192ELi144ELi384ELi128ELb0ELb1ELb1ELb1ELb1ELb1EEEEEEEEEvNT_6ParamsE --------------------------
	.section	.nv.info._ZN7cutlass13device_kernelIN5flash11enable_sm90INS1_16FlashAttnFwdSm90INS1_25CollectiveMainloopFwdSm90ILi2EN4cute5tupleIJNS5_1CILi1EEES8_S8_EEENS6_IJNS7_ILi192EEENS7_ILi144EEENS7_ILi96EEEEEELi96ENS_6half_tEfNS_4arch4Sm90ELb1ELb0ELb1ELb1ELb0ELb0ELb0ELb0ELb1ELb1ELb0ELb0EEENS1_21CollectiveEpilogueFwdINS6_IJSA_SC_SB_EEES9_SE_SG_Li384ELb1ELb1ELb0ELb0EEENS1_36VarlenDynamicPersistentTileSchedulerILi192ELi144ELi384ELi128ELb0ELb1ELb1ELb1ELb1ELb1EEEEEEEEEvNT_6ParamsE,"",@"SHT_CUDA_INFO"
	.sectionflags	@""
	.align	4


	//----- nvinfo : EIATTR_CUDA_API_VERSION
	.align		4
        /*0000*/ 	.byte	0x04, 0x37
        /*0002*/ 	.short	(.L_150 - .L_149)
.L_149:
        /*0004*/ 	.word	0x00000082


	//----- nvinfo : EIATTR_KPARAM_INFO
	.align		4
.L_150:
        /*0008*/ 	.byte	0x04, 0x17
        /*000a*/ 	.short	(.L_152 - .L_151)
.L_151:
        /*000c*/ 	.word	0x00000000
        /*0010*/ 	.short	0x0000
        /*0012*/ 	.short	0x0000
        /*0014*/ 	.byte	0x00, 0xf0, 0x01, 0x2a


	//----- nvinfo : EIATTR_SPARSE_MMA_MASK
	.align		4
.L_152:
        /*0018*/ 	.byte	0x03, 0x50
        /*001a*/ 	.short	0x0000


	//----- nvinfo : EIATTR_MAXREG_COUNT
	.align		4
        /*001c*/ 	.byte	0x03, 0x1b
        /*001e*/ 	.short	0x0080


	//----- nvinfo : EIATTR_MERCURY_ISA_VERSION
	.align		4
        /*0020*/ 	.byte	0x03, 0x5f
        /*0022*/ 	.short	0x0101


	//----- nvinfo : EIATTR_VRC_CTA_INIT_COUNT
	.align		4
        /*0024*/ 	.byte	0x02, 0x4a
	.zero		1
	.zero		1


	//----- nvinfo : EIATTR_EXIT_INSTR_OFFSETS
	.align		4
        /*0028*/ 	.byte	0x04, 0x1c
        /*002a*/ 	.short	(.L_154 - .L_153)


	//   ....[0]....
.L_153:
        /*002c*/ 	.word	0x00000010


	//----- nvinfo : EIATTR_MAX_THREADS
	.align		4
.L_154:
        /*0030*/ 	.byte	0x04, 0x05
        /*0032*/ 	.short	(.L_156 - .L_155)
.L_155:
        /*0034*/ 	.word	0x00000200
        /*0038*/ 	.word	0x00000001
        /*003c*/ 	.word	0x00000001


	//----- nvinfo : EIATTR_CBANK_PARAM_SIZE
	.align		4
.L_156:
        /*0040*/ 	.byte	0x03, 0x19
        /*0042*/ 	.short	0x0a80


	//----- nvinfo : EIATTR_PARAM_CBANK
	.align		4
        /*0044*/ 	.byte	0x04, 0x0a
        /*0046*/ 	.short	(.L_158 - .L_157)
	.align		4
.L_157:
        /*0048*/ 	.word	index@(.nv.constant0._ZN7cutlass13device_kernelIN5flash11enable_sm90INS1_16FlashAttnFwdSm90INS1_25CollectiveMainloopFwdSm90ILi2EN4cute5tupleIJNS5_1CILi1EEES8_S8_EEENS6_IJNS7_ILi192EEENS7_ILi144EEENS7_ILi96EEEEEELi96ENS_6half_tEfNS_4arch4Sm90ELb1ELb0ELb1ELb1ELb0ELb0ELb0ELb0ELb1ELb1ELb0ELb0EEENS1_21CollectiveEpilogueFwdINS6_IJSA_SC_SB_EEES9_SE_SG_Li384ELb1ELb1ELb0ELb0EEENS1_36VarlenDynamicPersistentTileSchedulerILi192ELi144ELi384ELi128ELb0ELb1ELb1ELb1ELb1ELb1EEEEEEEEEvNT_6ParamsE)
        /*004c*/ 	.short	0x0380
        /*004e*/ 	.short	0x0a80


	//----- nvinfo : EIATTR_SW_WAR
	.align		4
.L_158:
        /*0050*/ 	.byte	0x04, 0x36
        /*0052*/ 	.short	(.L_160 - .L_159)
.L_159:
        /*0054*/ 	.word	0x00000008
.L_160:


//--------------------- .nv.info._ZN7cutlass13device_kernelIN5flash11enable_sm90INS1_16FlashAttnFwdSm90INS1_25CollectiveMainloopFwdSm90ILi2EN4cute5tupleIJNS5_1CILi1EEES8_S8_EEENS6_IJNS7_ILi192EEENS7_ILi144EEENS7_ILi96EEEEEELi96ENS_6half_tEfNS_4arch4Sm90ELb1ELb0ELb1ELb1ELb0ELb1ELb0ELb0ELb1ELb1ELb0ELb0EEENS1_21CollectiveEpilogueFwdINS6_IJSA_SC_SB_EEES9_SE_SG_Li384ELb1ELb1ELb0ELb0EEENS1_36VarlenDynamicPersistentTileSchedulerILi192ELi144ELi384ELi128ELb0ELb1ELb1ELb1ELb1ELb1EEEEEEEEEvNT_6ParamsE --------------------------
	.section	.nv.info._ZN7cutlass13device_kernelIN5flash11enable_sm90INS1_16FlashAttnFwdSm90INS1_25CollectiveMainloopFwdSm90ILi2EN4cute5tupleIJNS5_1CILi1EEES8_S8_EEENS6_IJNS7_ILi192EEENS7_ILi144EEENS7_ILi96EEEEEELi96ENS_6half_tEfNS_4arch4Sm90ELb1ELb0ELb1ELb1ELb0ELb1ELb0ELb0ELb1ELb1ELb0ELb0EEENS1_21CollectiveEpilogueFwdINS6_IJSA_SC_SB_EEES9_SE_SG_Li384ELb1ELb1ELb0ELb0EEENS1_36VarlenDynamicPersistentTileSchedulerILi192ELi144ELi384ELi128ELb0ELb1ELb1ELb1ELb1ELb1EEEEEEEEEvNT_6ParamsE,"",@"SHT_CUDA_INFO"
	.sectionflags	@""
	.align	4


	//----- nvinfo : EIATTR_CUDA_API_VERSION
	.align		4
        /*0000*/ 	.byte	0x04, 0x37
        /*0002*/ 	.short	(.L_162 - .L_161)
.L_161:
        /*0004*/ 	.word	0x00000082


	//----- nvinfo : EIATTR_KPARAM_INFO
	.align		4
.L_162:
        /*0008*/ 	.byte	0x04, 0x17
        /*000a*/ 	.short	(.L_164 - .L_163)
.L_163:
        /*000c*/ 	.word	0x00000000
        /*0010*/ 	.short	0x0000
        /*0012*/ 	.short	0x0000
        /*0014*/ 	.byte	0x00, 0xf0, 0x01, 0x2a


	//----- nvinfo : EIATTR_SPARSE_MMA_MASK
	.align		4
.L_164:
        /*0018*/ 	.byte	0x03, 0x50
        /*001a*/ 	.short	0x0000


	//----- nvinfo : EIATTR_MAXREG_COUNT
	.align		4
        /*001c*/ 	.byte	0x03, 0x1b
        /*001e*/ 	.short	0x0080


	//----- nvinfo : EIATTR_MERCURY_ISA_VERSION
	.align		4
        /*0020*/ 	.byte	0x03, 0x5f
        /*0022*/ 	.short	0x0101


	//----- nvinfo : EIATTR_VRC_CTA_INIT_COUNT
	.align		4
        /*0024*/ 	.byte	0x02, 0x4a
	.zero		1
	.zero		1


	//----- nvinfo : EIATTR_EXIT_INSTR_OFFSETS
	.align		4
        /*0028*/ 	.byte	0x04, 0x1c
        /*002a*/ 	.short	(.L_166 - .L_165)


	//   ....[0]....
.L_165:
        /*002c*/ 	.word	0x00000010


	//----- nvinfo : EIATTR_MAX_THREADS
	.align		4
.L_166:
        /*0030*/ 	.byte	0x04, 0x05
        /*0032*/ 	.short	(.L_168 - .L_167)
.L_167:
        /*0034*/ 	.word	0x00000200
        /*0038*/ 	.word	0x00000001
        /*003c*/ 	.word	0x00000001


	//----- nvinfo : EIATTR_CBANK_PARAM_SIZE
	.align		4
.L_168:
        /*0040*/ 	.byte	0x03, 0x19
        /*0042*/ 	.short	0x0a80


	//----- nvinfo : EIATTR_PARAM_CBANK
	.align		4
        /*0044*/ 	.byte	0x04, 0x0a
        /*0046*/ 	.short	(.L_170 - .L_169)
	.align		4
.L_169:
        /*0048*/ 	.word	index@(.nv.constant0._ZN7cutlass13device_kernelIN5flash11enable_sm90INS1_16FlashAttnFwdSm90INS1_25CollectiveMainloopFwdSm90ILi2EN4cute5tupleIJNS5_1CILi1EEES8_S8_EEENS6_IJNS7_ILi192EEENS7_ILi144EEENS7_ILi96EEEEEELi96ENS_6half_tEfNS_4arch4Sm90ELb1ELb0ELb1ELb1ELb0ELb1ELb0ELb0ELb1ELb1ELb0ELb0EEENS1_21CollectiveEpilogueFwdINS6_IJSA_SC_SB_EEES9_SE_SG_Li384ELb1ELb1ELb0ELb0EEENS1_36VarlenDynamicPersistentTileSchedulerILi192ELi144ELi384ELi128ELb0ELb1ELb1ELb1ELb1ELb1EEEEEEEEEvNT_6ParamsE)
        /*004c*/ 	.short	0x0380
        /*004e*/ 	.short	0x0a80


	//----- nvinfo : EIATTR_SW_WAR
	.align		4
.L_170:
        /*0050*/ 	.byte	0x04, 0x36
        /*0052*/ 	.short	(.L_172 - .L_171)
.L_171:
        /*0054*/ 	.word	0x00000008
.L_172:


//--------------------- .nv.callgraph             --------------------------
	.section	.nv.callgraph,"",@"SHT_CUDA_CALLGRAPH"
	.align	4
	.sectionentsize	8
	.align		4
        /*0000*/ 	.word	0x00000000
	.align		4
        /*0004*/ 	.word	0xffffffff
	.align		4
        /*0008*/ 	.word	0x00000000
	.align		4
        /*000c*/ 	.word	0xfffffffe
	.align		4
        /*0010*/ 	.word	0x00000000
	.align		4
        /*0014*/ 	.word	0xfffffffd
	.align		4
        /*0018*/ 	.word	0x00000000
	.align		4
        /*001c*/ 	.word	0xfffffffc


//--------------------- .nv.constant4             --------------------------
	.section	.nv.constant4,"a",@progbits
	.align	8
	.align		8
.nv.constant4:
        /*0000*/ 	.dword	_ZN81_INTERNAL_05ab1c1b_45_flash_fwd_hdim96_fp16_softcap_packgqa_sm90_cu_60c5005d_34004cuda3std3__45__cpo5beginE
	.align		8
        /*0008*/ 	.dword	_ZN81_INTERNAL_05ab1c1b_45_flash_fwd_hdim96_fp16_softcap_packgqa_sm90_cu_60c5005d_34004cuda3std3__45__cpo3endE
	.align		8
        /*0010*/ 	.dword	_ZN81_INTERNAL_05ab1c1b_45_flash_fwd_hdim96_fp16_softcap_packgqa_sm90_cu_60c5005d_34004cuda3std3__45__cpo6cbeginE
	.align		8
        /*0018*/ 	.dword	_ZN81_INTERNAL_05ab1c1b_45_flash_fwd_hdim96_fp16_softcap_packgqa_sm90_cu_60c5005d_34004cuda3std3__45__cpo4cendE
	.align		8
        /*0020*/ 	.dword	_ZN81_INTERNAL_05ab1c1b_45_flash_fwd_hdim96_fp16_softcap_packgqa_sm90_cu_60c5005d_34004cuda3std3__483_GLOBAL__N__05ab1c1b_45_flash_fwd_hdim96_fp16_softcap_packgqa_sm90_cu_60c5005d_34006ignoreE
	.align		8
        /*0028*/ 	.dword	_ZN81_INTERNAL_05ab1c1b_45_flash_fwd_hdim96_fp16_softcap_packgqa_sm90_cu_60c5005d_34004cuda3std3__419piecewise_constructE
	.align		8
        /*0030*/ 	.dword	_ZN81_INTERNAL_05ab1c1b_45_flash_fwd_hdim96_fp16_softcap_packgqa_sm90_cu_60c5005d_34004cuda3std3__48in_placeE
	.align		8
        /*0038*/ 	.dword	_ZN81_INTERNAL_05ab1c1b_45_flash_fwd_hdim96_fp16_softcap_packgqa_sm90_cu_60c5005d_34004cuda3std6ranges3__45__cpo4swapE
	.align		8
        /*0040*/ 	.dword	_ZN81_INTERNAL_05ab1c1b_45_flash_fwd_hdim96_fp16_softcap_packgqa_sm90_cu_60c5005d_34004cuda3std6ranges3__45__cpo9iter_moveE
	.align		8
        /*0048*/ 	.dword	_ZN81_INTERNAL_05ab1c1b_45_flash_fwd_hdim96_fp16_softcap_packgqa_sm90_cu_60c5005d_34004cute7productE
	.align		8
        /*0050*/ 	.dword	_ZN81_INTERNAL_05ab1c1b_45_flash_fwd_hdim96_fp16_softcap_packgqa_sm90_cu_60c5005d_34004cute1_E


//--------------------- .text._ZN7cutlass13device_kernelIN5flash11enable_sm90INS1_16FlashAttnFwdSm90INS1_25CollectiveMainloopFwdSm90ILi2EN4cute5tupleIJNS5_1CILi1EEES8_S8_EEENS6_IJNS7_ILi192EEENS7_ILi144EEENS7_ILi96EEEEEELi96ENS_6half_tEfNS_4arch4Sm90ELb0ELb0ELb1ELb0ELb0ELb0ELb0ELb0ELb1ELb1ELb0ELb0EEENS1_21CollectiveEpilogueFwdINS6_IJSA_SC_SB_EEES9_SE_SG_Li384ELb0ELb1ELb0ELb0EEENS1_29StaticPersistentTileSchedulerILb0EEEEEEEEEvNT_6ParamsE --------------------------
	.section	.text._ZN7cutlass13device_kernelIN5flash11enable_sm90INS1_16FlashAttnFwdSm90INS1_25CollectiveMainloopFwdSm90ILi2EN4cute5tupleIJNS5_1CILi1EEES8_S8_EEENS6_IJNS7_ILi192EEENS7_ILi144EEENS7_ILi96EEEEEELi96ENS_6half_tEfNS_4arch4Sm90ELb0ELb0ELb1ELb0ELb0ELb0ELb0ELb0ELb1ELb1ELb0ELb0EEENS1_21CollectiveEpilogueFwdINS6_IJSA_SC_SB_EEES9_SE_SG_Li384ELb0ELb1ELb0ELb0EEENS1_29StaticPersistentTileSchedulerILb0EEEEEEEEEvNT_6ParamsE,"ax",@progbits
	.align	128
.text._ZN7cutlass13device_kernelIN5flash11enable_sm90INS1_16FlashAttnFwdSm90INS1_25CollectiveMainloopFwdSm90ILi2EN4cute5tupleIJNS5_1CILi1EEES8_S8_EEENS6_IJNS7_ILi192EEENS7_ILi144EEENS7_ILi96EEEEEELi96ENS_6half_tEfNS_4arch4Sm90ELb0ELb0ELb1ELb0ELb0ELb0ELb0ELb0ELb1ELb1ELb0ELb0EEENS1_21CollectiveEpilogueFwdINS6_IJSA_SC_SB_EEES9_SE_SG_Li384ELb0ELb1ELb0ELb0EEENS1_29StaticPersistentTileSchedulerILb0EEEEEEEEEvNT_6ParamsE:
        .type           _ZN7cutlass13device_kernelIN5flash11enable_sm90INS1_16FlashAttnFwdSm90INS1_25CollectiveMainloopFwdSm90ILi2EN4cute5tupleIJNS5_1CILi1EEES8_S8_EEENS6_IJNS7_ILi192EEENS7_ILi144EEENS7_ILi96EEEEEELi96ENS_6half_tEfNS_4arch4Sm90ELb0ELb0ELb1ELb0ELb0ELb0ELb0ELb0ELb1ELb1ELb0ELb0EEENS1_21CollectiveEpilogueFwdINS6_IJSA_SC_SB_EEES9_SE_SG_Li384ELb0ELb1ELb0ELb0EEENS1_29StaticPersistentTileSchedulerILb0EEEEEEEEEvNT_6ParamsE,@function
        .size           _ZN7cutlass13device_kernelIN5flash11enable_sm90INS1_16FlashAttnFwdSm90INS1_25CollectiveMainloopFwdSm90ILi2EN4cute5tupleIJNS5_1CILi1EEES8_S8_EEENS6_IJNS7_ILi192EEENS7_ILi144EEENS7_ILi96EEEEEELi96ENS_6half_tEfNS_4arch4Sm90ELb0ELb0ELb1ELb0ELb0ELb0ELb0ELb0ELb1ELb1ELb0ELb0EEENS1_21CollectiveEpilogueFwdINS6_IJSA_SC_SB_EEES9_SE_SG_Li384ELb0ELb1ELb0ELb0EEENS1_29StaticPersistentTileSchedulerILb0EEEEEEEEEvNT_6ParamsE,(.L_x_9 - _ZN7cutlass13device_kernelIN5flash11enable_sm90INS1_16FlashAttnFwdSm90INS1_25CollectiveMainloopFwdSm90ILi2EN4cute5tupleIJNS5_1CILi1EEES8_S8_EEENS6_IJNS7_ILi192EEENS7_ILi144EEENS7_ILi96EEEEEELi96ENS_6half_tEfNS_4arch4Sm90ELb0ELb0ELb1ELb0ELb0ELb0ELb0ELb0ELb1ELb1ELb0ELb0EEENS1_21CollectiveEpilogueFwdINS6_IJSA_SC_SB_EEES9_SE_SG_Li384ELb0ELb1ELb0ELb0EEENS1_29StaticPersistentTileSchedulerILb0EEEEEEEEEvNT_6ParamsE)
        .other          _ZN7cutlass13device_kernelIN5flash11enable_sm90INS1_16FlashAttnFwdSm90INS1_25CollectiveMainloopFwdSm90ILi2EN4cute5tupleIJNS5_1CILi1EEES8_S8_EEENS6_IJNS7_ILi192EEENS7_ILi144EEENS7_ILi96EEEEEELi96ENS_6half_tEfNS_4arch4Sm90ELb0ELb0ELb1ELb0ELb0ELb0ELb0ELb0ELb1ELb1ELb0ELb0EEENS1_21CollectiveEpilogueFwdINS6_IJSA_SC_SB_EEES9_SE_SG_Li384ELb0ELb1ELb0ELb0EEENS1_29StaticPersistentTileSchedulerILb0EEEEEEEEEvNT_6ParamsE,@"STO_CUDA_ENTRY STV_DEFAULT"
_ZN7cutlass13device_kernelIN5flash11enable_sm90INS1_16FlashAttnFwdSm90INS1_25CollectiveMainloopFwdSm90ILi2EN4cute5tupleIJNS5_1CILi1EEES8_S8_EEENS6_IJNS7_ILi192EEENS7_ILi144EEENS7_ILi96EEEEEELi96ENS_6half_tEfNS_4arch4Sm90ELb0ELb0ELb1ELb0ELb0ELb0ELb0ELb0ELb1ELb1ELb0ELb0EEENS1_21CollectiveEpilogueFwdINS6_IJSA_SC_SB_EEES9_SE_SG_Li384ELb0ELb1ELb0ELb0EEENS1_29StaticPersistentTileSchedulerILb0EEEEEEEEEvNT_6ParamsE:
[----:B------:R-:W-:Y:S01]  /*0000*/  LDC R1, c[0x0][0x37c] ;  /* 0x0000df00ff017b82 */ /* 0x000fe20000000800 */
[----:B------:R-:W-:Y:S05]  /*0010*/  EXIT ;  /* 0x000000000000794d */ /* 0x000fea0003800000 */
.L_x_0:
[----:B------:R-:W-:-:S00]  /*0020*/  BRA `(.L_x_0) ;  /* 0xfffffffc00fc7947 */ /* 0x000fc0000383ffff */
[----:B------:R-:W-:-:S00]  /*0030*/  NOP ;  /* 0x0000000000007918 */ /* 0x000fc00000000000 */
        /* <DEDUP_REMOVED lines=12> */
.L_x_9:


//--------------------- .text._ZN7cutlass13device_kernelIN5flash11enable_sm90INS1_16FlashAttnFwdSm90INS1_25CollectiveMainloopFwdSm90ILi2EN4cute5tupleIJNS5_1CILi1EEES8_S8_EEENS6_IJNS7_ILi192EEENS7_ILi144EEENS7_ILi96EEEEEELi96ENS_6half_tEfNS_4arch4Sm90ELb0ELb0ELb1ELb1ELb0ELb0ELb0ELb0ELb1ELb1ELb0ELb0EEENS1_21CollectiveEpilogueFwdINS6_IJSA_SC_SB_EEES9_SE_SG_Li384ELb1ELb1ELb0ELb0EEENS1_36VarlenDynamicPersistentTileSchedulerILi192ELi144ELi384ELi128ELb0ELb1ELb1ELb0ELb1ELb1EEEEEEEEEvNT_6ParamsE --------------------------
	.section	.text._ZN7cutlass13device_kernelIN5flash11enable_sm90INS1_16FlashAttnFwdSm90INS1_25CollectiveMainloopFwdSm90ILi2EN4cute5tupleIJNS5_1CILi1EEES8_S8_EEENS6_IJNS7_ILi192EEENS7_ILi144EEENS7_ILi96EEEEEELi96ENS_6half_tEfNS_4arch4Sm90ELb0ELb0ELb1ELb1ELb0ELb0ELb0ELb0ELb1ELb1ELb0ELb0EEENS1_21CollectiveEpilogueFwdINS6_IJSA_SC_SB_EEES9_SE_SG_Li384ELb1ELb1ELb0ELb0EEENS1_36VarlenDynamicPersistentTileSchedulerILi192ELi144ELi384ELi128ELb0ELb1ELb1ELb0ELb1ELb1EEEEEEEEEvNT_6ParamsE,"ax",@progbits
	.align	128
.text._ZN7cutlass13device_kernelIN5flash11enable_sm90INS1_16FlashAttnFwdSm90INS1_25CollectiveMainloopFwdSm90ILi2EN4cute5tupleIJNS5_1CILi1EEES8_S8_EEENS6_IJNS7_ILi192EEENS7_ILi144EEENS7_ILi96EEEEEELi96ENS_6half_tEfNS_4arch4Sm90ELb0ELb0ELb1ELb1ELb0ELb0ELb0ELb0ELb1ELb1ELb0ELb0EEENS1_21CollectiveEpilogueFwdINS6_IJSA_SC_SB_EEES9_SE_SG_Li384ELb1ELb1ELb0ELb0EEENS1_36VarlenDynamicPersistentTileSchedulerILi192ELi144ELi384ELi128ELb0ELb1ELb1ELb0ELb1ELb1EEEEEEEEEvNT_6ParamsE:
        .type           _ZN7cutlass13device_kernelIN5flash11enable_sm90INS1_16FlashAttnFwdSm90INS1_25CollectiveMainloopFwdSm90ILi2EN4cute5tupleIJNS5_1CILi1EEES8_S8_EEENS6_IJNS7_ILi192EEENS7_ILi144EEENS7_ILi96EEEEEELi96ENS_6half_tEfNS_4arch4Sm90ELb0ELb0ELb1ELb1ELb0ELb0ELb0ELb0ELb1ELb1ELb0ELb0EEENS1_21CollectiveEpilogueFwdINS6_IJSA_SC_SB_EEES9_SE_SG_Li384ELb1ELb1ELb0ELb0EEENS1_36VarlenDynamicPersistentTileSchedulerILi192ELi144ELi384ELi128ELb0ELb1ELb1ELb0ELb1ELb1EEEEEEEEEvNT_6ParamsE,@function
        .size           _ZN7cutlass13device_kernelIN5flash11enable_sm90INS1_16FlashAttnFwdSm90INS1_25CollectiveMainloopFwdSm90ILi2EN4cute5tupleIJNS5_1CILi1EEES8_S8_EEENS6_IJNS7_ILi192EEENS7_ILi144EEENS7_ILi96EEEEEELi96ENS_6half_tEfNS_4arch4Sm90ELb0ELb0ELb1ELb1ELb0ELb0ELb0ELb0ELb1ELb1ELb0ELb0EEENS1_21CollectiveEpilogueFwdINS6_IJSA_SC_SB_EEES9_SE_SG_Li384ELb1ELb1ELb0ELb0EEENS1_36VarlenDynamicPersistentTileSchedulerILi192ELi144ELi384ELi128ELb0ELb1ELb1ELb0ELb1ELb1EEEEEEEEEvNT_6ParamsE,(.L_x_10 - _ZN7cutlass13device_kernelIN5flash11enable_sm90INS1_16FlashAttnFwdSm90INS1_25CollectiveMainloopFwdSm90ILi2EN4cute5tupleIJNS5_1CILi1EEES8_S8_EEENS6_IJNS7_ILi192EEENS7_ILi144EEENS7_ILi96EEEEEELi96ENS_6half_tEfNS_4arch4Sm90ELb0ELb0ELb1ELb1ELb0ELb0ELb0ELb0ELb1ELb1ELb0ELb0EEENS1_21CollectiveEpilogueFwdINS6_IJSA_SC_SB_EEES9_SE_SG_Li384ELb1ELb1ELb0ELb0EEENS1_36VarlenDynamicPersistentTileSchedulerILi192ELi144ELi384ELi128ELb0ELb1ELb1ELb0ELb1ELb1EEEEEEEEEvNT_6ParamsE)
        .other          _ZN7cutlass13device_kernelIN5flash11enable_sm90INS1_16FlashAttnFwdSm90INS1_25CollectiveMainloopFwdSm90ILi2EN4cute5tupleIJNS5_1CILi1EEES8_S8_EEENS6_IJNS7_ILi192EEENS7_ILi144EEENS7_ILi96EEEEEELi96ENS_6half_tEfNS_4arch4Sm90ELb0ELb0ELb1ELb1ELb0ELb0ELb0ELb0ELb1ELb1ELb0ELb0EEENS1_21CollectiveEpilogueFwdINS6_IJSA_SC_SB_EEES9_SE_SG_Li384ELb1ELb1ELb0ELb0EEENS1_36VarlenDynamicPersistentTileSchedulerILi192ELi144ELi384ELi128ELb0ELb1ELb1ELb0ELb1ELb1EEEEEEEEEvNT_6ParamsE,@"STO_CUDA_ENTRY STV_DEFAULT"
_ZN7cutlass13device_kernelIN5flash11enable_sm90INS1_16FlashAttnFwdSm90INS1_25CollectiveMainloopFwdSm90ILi2EN4cute5tupleIJNS5_1CILi1EEES8_S8_EEENS6_IJNS7_ILi192EEENS7_ILi144EEENS7_ILi96EEEEEELi96ENS_6half_tEfNS_4arch4Sm90ELb0ELb0ELb1ELb1ELb0ELb0ELb0ELb0ELb1ELb1ELb0ELb0EEENS1_21CollectiveEpilogueFwdINS6_IJSA_SC_SB_EEES9_SE_SG_Li384ELb1ELb1ELb0ELb0EEENS1_36VarlenDynamicPersistentTileSchedulerILi192ELi144ELi384ELi128ELb0ELb1ELb1ELb0ELb1ELb1EEEEEEEEEvNT_6ParamsE:
[----:B------:R-:W-:Y:S01]  /*0000*/  LDC R1, c[0x0][0x37c] ;  /* 0x0000df00ff017b82 */ /* 0x000fe20000000800 */
[----:B------:R-:W-:Y:S05]  /*0010*/  EXIT ;  /* 0x000000000000794d */ /* 0x000fea0003800000 */
.L_x_1:
        /* <DEDUP_REMOVED lines=14> */
.L_x_10:


//--------------------- .text._ZN7cutlass13device_kernelIN5flash11enable_sm90INS1_16FlashAttnFwdSm90INS1_25CollectiveMainloopFwdSm90ILi2EN4cute5tupleIJNS5_1CILi1EEES8_S8_EEENS6_IJNS7_ILi192EEENS7_ILi144EEENS7_ILi96EEEEEELi96ENS_6half_tEfNS_4arch4Sm90ELb0ELb0ELb1ELb1ELb0ELb1ELb0ELb0ELb1ELb1ELb0ELb0EEENS1_21CollectiveEpilogueFwdINS6_IJSA_SC_SB_EEES9_SE_SG_Li384ELb1ELb1ELb0ELb0EEENS1_36VarlenDynamicPersistentTileSchedulerILi192ELi144ELi384ELi128ELb0ELb1ELb1ELb0ELb1ELb1EEEEEEEEEvNT_6ParamsE --------------------------
	.section	.text._ZN7cutlass13device_kernelIN5flash11enable_sm90INS1_16FlashAttnFwdSm90INS1_25CollectiveMainloopFwdSm90ILi2EN4cute5tupleIJNS5_1CILi1EEES8_S8_EEENS6_IJNS7_ILi192EEENS7_ILi144EEENS7_ILi96EEEEEELi96ENS_6half_tEfNS_4arch4Sm90ELb0ELb0ELb1ELb1ELb0ELb1ELb0ELb0ELb1ELb1ELb0ELb0EEENS1_21CollectiveEpilogueFwdINS6_IJSA_SC_SB_EEES9_SE_SG_Li384ELb1ELb1ELb0ELb0EEENS1_36VarlenDynamicPersistentTileSchedulerILi192ELi144ELi384ELi128ELb0ELb1ELb1ELb0ELb1ELb1EEEEEEEEEvNT_6ParamsE,"ax",@progbits
	.align	128
.text._ZN7cutlass13device_kernelIN5flash11enable_sm90INS1_16FlashAttnFwdSm90INS1_25CollectiveMainloopFwdSm90ILi2EN4cute5tupleIJNS5_1CILi1EEES8_S8_EEENS6_IJNS7_ILi192EEENS7_ILi144EEENS7_ILi96EEEEEELi96ENS_6half_tEfNS_4arch4Sm90ELb0ELb0ELb1ELb1ELb0ELb1ELb0ELb0ELb1ELb1ELb0ELb0EEENS1_21CollectiveEpilogueFwdINS6_IJSA_SC_SB_EEES9_SE_SG_Li384ELb1ELb1ELb0ELb0EEENS1_36VarlenDynamicPersistentTileSchedulerILi192ELi144ELi384ELi128ELb0ELb1ELb1ELb0ELb1ELb1EEEEEEEEEvNT_6ParamsE:
        .type           _ZN7cutlass13device_kernelIN5flash11enable_sm90INS1_16FlashAttnFwdSm90INS1_25CollectiveMainloopFwdSm90ILi2EN4cute5tupleIJNS5_1CILi1EEES8_S8_EEENS6_IJNS7_ILi192EEENS7_ILi144EEENS7_ILi96EEEEEELi96ENS_6half_tEfNS_4arch4Sm90ELb0ELb0ELb1ELb1ELb0ELb1ELb0ELb0ELb1ELb1ELb0ELb0EEENS1_21CollectiveEpilogueFwdINS6_IJSA_SC_SB_EEES9_SE_SG_Li384ELb1ELb1ELb0ELb0EEENS1_36VarlenDynamicPersistentTileSchedulerILi192ELi144ELi384ELi128ELb0ELb1ELb1ELb0ELb1ELb1EEEEEEEEEvNT_6ParamsE,@function
        .size           _ZN7cutlass13device_kernelIN5flash11enable_sm90INS1_16FlashAttnFwdSm90INS1_25CollectiveMainloopFwdSm90ILi2EN4cute5tupleIJNS5_1CILi1EEES8_S8_EEENS6_IJNS7_ILi192EEENS7_ILi144EEENS7_ILi96EEEEEELi96ENS_6half_tEfNS_4arch4Sm90ELb0ELb0ELb1ELb1ELb0ELb1ELb0ELb0ELb1ELb1ELb0ELb0EEENS1_21CollectiveEpilogueFwdINS6_IJSA_SC_SB_EEES9_SE_SG_Li384ELb1ELb1ELb0ELb0EEENS1_36VarlenDynamicPersistentTileSchedulerILi192ELi144ELi384ELi128ELb0ELb1ELb1ELb0ELb1ELb1EEEEEEEEEvNT_6ParamsE,(.L_x_11 - _ZN7cutlass13device_kernelIN5flash11enable_sm90INS1_16FlashAttnFwdSm90INS1_25CollectiveMainloopFwdSm90ILi2EN4cute5tupleIJNS5_1CILi1EEES8_S8_EEENS6_IJNS7_ILi192EEENS7_ILi144EEENS7_ILi96EEEEEELi96ENS_6half_tEfNS_4arch4Sm90ELb0ELb0ELb1ELb1ELb0ELb1ELb0ELb0ELb1ELb1ELb0ELb0EEENS1_21CollectiveEpilogueFwdINS6_IJSA_SC_SB_EEES9_SE_SG_Li384ELb1ELb1ELb0ELb0EEENS1_36VarlenDynamicPersistentTileSchedulerILi192ELi144ELi384ELi128ELb0ELb1ELb1ELb0ELb1ELb1EEEEEEEEEvNT_6ParamsE)
        .other          _ZN7cutlass13device_kernelIN5flash11enable_sm90INS1_16FlashAttnFwdSm90INS1_25CollectiveMainloopFwdSm90ILi2EN4cute5tupleIJNS5_1CILi1EEES8_S8_EEENS6_IJNS7_ILi192EEENS7_ILi144EEENS7_ILi96EEEEEELi96ENS_6half_tEfNS_4arch4Sm90ELb0ELb0ELb1ELb1ELb0ELb1ELb0ELb0ELb1ELb1ELb0ELb0EEENS1_21CollectiveEpilogueFwdINS6_IJSA_SC_SB_EEES9_SE_SG_Li384ELb1ELb1ELb0ELb0EEENS1_36VarlenDynamicPersistentTileSchedulerILi192ELi144ELi384ELi128ELb0ELb1ELb1ELb0ELb1ELb1EEEEEEEEEvNT_6ParamsE,@"STO_CUDA_ENTRY STV_DEFAULT"
_ZN7cutlass13device_kernelIN5flash11enable_sm90INS1_16FlashAttnFwdSm90INS1_25CollectiveMainloopFwdSm90ILi2EN4cute5tupleIJNS5_1CILi1EEES8_S8_EEENS6_IJNS7_ILi192EEENS7_ILi144EEENS7_ILi96EEEEEELi96ENS_6half_tEfNS_4arch4Sm90ELb0ELb0ELb1ELb1ELb0ELb1ELb0ELb0ELb1ELb1ELb0ELb0EEENS1_21CollectiveEpilogueFwdINS6_IJSA_SC_SB_EEES9_SE_SG_Li384ELb1ELb1ELb0ELb0EEENS1_36VarlenDynamicPersistentTileSchedulerILi192ELi144ELi384ELi128ELb0ELb1ELb1ELb0ELb1ELb1EEEEEEEEEvNT_6ParamsE:
[----:B------:R-:W-:Y:S01]  /*0000*/  LDC R1, c[0x0][0x37c] ;  /* 0x0000df00ff017b82 */ /* 0x000fe20000000800 */
[----:B------:R-:W-:Y:S05]  /*0010*/  EXIT ;  /* 0x000000000000794d */ /* 0x000fea0003800000 */
.L_x_2:
        /* <DEDUP_REMOVED lines=14> */
.L_x_11:


//--------------------- .text._ZN7cutlass13device_kernelIN5flash11enable_sm90INS1_16FlashAttnFwdSm90INS1_25CollectiveMainloopFwdSm90ILi2EN4cute5tupleIJNS5_1CILi1EEES8_S8_EEENS6_IJNS7_ILi192EEENS7_ILi128EEENS7_ILi96EEEEEELi96ENS_6half_tEfNS_4arch4Sm90ELb0ELb1ELb1ELb0ELb0ELb0ELb0ELb0ELb1ELb1ELb0ELb0EEENS1_21CollectiveEpilogueFwdINS6_IJSA_SC_SB_EEES9_SE_SG_Li384ELb0ELb1ELb0ELb0EEENS1_30DynamicPersistentTileSchedulerILi384ELi128ELb0ELb1ELb1EEEEEEEEEvNT_6ParamsE --------------------------
	.section	.text._ZN7cutlass13device_kernelIN5flash11enable_sm90INS1_16FlashAttnFwdSm90INS1_25CollectiveMainloopFwdSm90ILi2EN4cute5tupleIJNS5_1CILi1EEES8_S8_EEENS6_IJNS7_ILi192EEENS7_ILi128EEENS7_ILi96EEEEEELi96ENS_6half_tEfNS_4arch4Sm90ELb0ELb1ELb1ELb0ELb0ELb0ELb0ELb0ELb1ELb1ELb0ELb0EEENS1_21CollectiveEpilogueFwdINS6_IJSA_SC_SB_EEES9_SE_SG_Li384ELb0ELb1ELb0ELb0EEENS1_30DynamicPersistentTileSchedulerILi384ELi128ELb0ELb1ELb1EEEEEEEEEvNT_6ParamsE,"ax",@progbits
	.align	128
.text._ZN7cutlass13device_kernelIN5flash11enable_sm90INS1_16FlashAttnFwdSm90INS1_25CollectiveMainloopFwdSm90ILi2EN4cute5tupleIJNS5_1CILi1EEES8_S8_EEENS6_IJNS7_ILi192EEENS7_ILi128EEENS7_ILi96EEEEEELi96ENS_6half_tEfNS_4arch4Sm90ELb0ELb1ELb1ELb0ELb0ELb0ELb0ELb0ELb1ELb1ELb0ELb0EEENS1_21CollectiveEpilogueFwdINS6_IJSA_SC_SB_EEES9_SE_SG_Li384ELb0ELb1ELb0ELb0EEENS1_30DynamicPersistentTileSchedulerILi384ELi128ELb0ELb1ELb1EEEEEEEEEvNT_6ParamsE:
        .type           _ZN7cutlass13device_kernelIN5flash11enable_sm90INS1_16FlashAttnFwdSm90INS1_25CollectiveMainloopFwdSm90ILi2EN4cute5tupleIJNS5_1CILi1EEES8_S8_EEENS6_IJNS7_ILi192EEENS7_ILi128EEENS7_ILi96EEEEEELi96ENS_6half_tEfNS_4arch4Sm90ELb0ELb1ELb1ELb0ELb0ELb0ELb0ELb0ELb1ELb1ELb0ELb0EEENS1_21CollectiveEpilogueFwdINS6_IJSA_SC_SB_EEES9_SE_SG_Li384ELb0ELb1ELb0ELb0EEENS1_30DynamicPersistentTileSchedulerILi384ELi128ELb0ELb1ELb1EEEEEEEEEvNT_6ParamsE,@function
        .size           _ZN7cutlass13device_kernelIN5flash11enable_sm90INS1_16FlashAttnFwdSm90INS1_25CollectiveMainloopFwdSm90ILi2EN4cute5tupleIJNS5_1CILi1EEES8_S8_EEENS6_IJNS7_ILi192EEENS7_ILi128EEENS7_ILi96EEEEEELi96ENS_6half_tEfNS_4arch4Sm90ELb0ELb1ELb1ELb0ELb0ELb0ELb0ELb0ELb1ELb1ELb0ELb0EEENS1_21CollectiveEpilogueFwdINS6_IJSA_SC_SB_EEES9_SE_SG_Li384ELb0ELb1ELb0ELb0EEENS1_30DynamicPersistentTileSchedulerILi384ELi128ELb0ELb1ELb1EEEEEEEEEvNT_6ParamsE,(.L_x_12 - _ZN7cutlass13device_kernelIN5flash11enable_sm90INS1_16FlashAttnFwdSm90INS1_25CollectiveMainloopFwdSm90ILi2EN4cute5tupleIJNS5_1CILi1EEES8_S8_EEENS6_IJNS7_ILi192EEENS7_ILi128EEENS7_ILi96EEEEEELi96ENS_6half_tEfNS_4arch4Sm90ELb0ELb1ELb1ELb0ELb0ELb0ELb0ELb0ELb1ELb1ELb0ELb0EEENS1_21CollectiveEpilogueFwdINS6_IJSA_SC_SB_EEES9_SE_SG_Li384ELb0ELb1ELb0ELb0EEENS1_30DynamicPersistentTileSchedulerILi384ELi128ELb0ELb1ELb1EEEEEEEEEvNT_6ParamsE)
        .other          _ZN7cutlass13device_kernelIN5flash11enable_sm90INS1_16FlashAttnFwdSm90INS1_25CollectiveMainloopFwdSm90ILi2EN4cute5tupleIJNS5_1CILi1EEES8_S8_EEENS6_IJNS7_ILi192EEENS7_ILi128EEENS7_ILi96EEEEEELi96ENS_6half_tEfNS_4arch4Sm90ELb0ELb1ELb1ELb0ELb0ELb0ELb0ELb0ELb1ELb1ELb0ELb0EEENS1_21CollectiveEpilogueFwdINS6_IJSA_SC_SB_EEES9_SE_SG_Li384ELb0ELb1ELb0ELb0EEENS1_30DynamicPersistentTileSchedulerILi384ELi128ELb0ELb1ELb1EEEEEEEEEvNT_6ParamsE,@"STO_CUDA_ENTRY STV_DEFAULT"
_ZN7cutlass13device_kernelIN5flash11enable_sm90INS1_16FlashAttnFwdSm90INS1_25CollectiveMainloopFwdSm90ILi2EN4cute5tupleIJNS5_1CILi1EEES8_S8_EEENS6_IJNS7_ILi192EEENS7_ILi128EEENS7_ILi96EEEEEELi96ENS_6half_tEfNS_4arch4Sm90ELb0ELb1ELb1ELb0ELb0ELb0ELb0ELb0ELb1ELb1ELb0ELb0EEENS1_21CollectiveEpilogueFwdINS6_IJSA_SC_SB_EEES9_SE_SG_Li384ELb0ELb1ELb0ELb0EEENS1_30DynamicPersistentTileSchedulerILi384ELi128ELb0ELb1ELb1EEEEEEEEEvNT_6ParamsE:
[----:B------:R-:W-:Y:S01]  /*0000*/  LDC R1, c[0x0][0x37c] ;  /* 0x0000df00ff017b82 */ /* 0x000fe20000000800 */
[----:B------:R-:W-:Y:S05]  /*0010*/  EXIT ;  /* 0x000000000000794d */ /* 0x000fea0003800000 */
.L_x_3:
        /* <DEDUP_REMOVED lines=14> */
.L_x_12:


//--------------------- .text._ZN7cutlass13device_kernelIN5flash11enable_sm90INS1_16FlashAttnFwdSm90INS1_25CollectiveMainloopFwdSm90ILi2EN4cute5tupleIJNS5_1CILi1EEES8_S8_EEENS6_IJNS7_ILi192EEENS7_ILi128EEENS7_ILi96EEEEEELi96ENS_6half_tEfNS_4arch4Sm90ELb0ELb1ELb1ELb1ELb0ELb0ELb0ELb0ELb1ELb1ELb0ELb0EEENS1_21CollectiveEpilogueFwdINS6_IJSA_SC_SB_EEES9_SE_SG_Li384ELb1ELb1ELb0ELb0EEENS1_36VarlenDynamicPersistentTileSchedulerILi192ELi128ELi384ELi128ELb0ELb1ELb1ELb1ELb0ELb1EEEEEEEEEvNT_6ParamsE --------------------------
	.section	.text._ZN7cutlass13device_kernelIN5flash11enable_sm90INS1_16FlashAttnFwdSm90INS1_25CollectiveMainloopFwdSm90ILi2EN4cute5tupleIJNS5_1CILi1EEES8_S8_EEENS6_IJNS7_ILi192EEENS7_ILi128EEENS7_ILi96EEEEEELi96ENS_6half_tEfNS_4arch4Sm90ELb0ELb1ELb1ELb1ELb0ELb0ELb0ELb0ELb1ELb1ELb0ELb0EEENS1_21CollectiveEpilogueFwdINS6_IJSA_SC_SB_EEES9_SE_SG_Li384ELb1ELb1ELb0ELb0EEENS1_36VarlenDynamicPersistentTileSchedulerILi192ELi128ELi384ELi128ELb0ELb1ELb1ELb1ELb0ELb1EEEEEEEEEvNT_6ParamsE,"ax",@progbits
	.align	128
.text._ZN7cutlass13device_kernelIN5flash11enable_sm90INS1_16FlashAttnFwdSm90INS1_25CollectiveMainloopFwdSm90ILi2EN4cute5tupleIJNS5_1CILi1EEES8_S8_EEENS6_IJNS7_ILi192EEENS7_ILi128EEENS7_ILi96EEEEEELi96ENS_6half_tEfNS_4arch4Sm90ELb0ELb1ELb1ELb1ELb0ELb0ELb0ELb0ELb1ELb1ELb0ELb0EEENS1_21CollectiveEpilogueFwdINS6_IJSA_SC_SB_EEES9_SE_SG_Li384ELb1ELb1ELb0ELb0EEENS1_36VarlenDynamicPersistentTileSchedulerILi192ELi128ELi384ELi128ELb0ELb1ELb1ELb1ELb0ELb1EEEEEEEEEvNT_6ParamsE:
        .type           _ZN7cutlass13device_kernelIN5flash11enable_sm90INS1_16FlashAttnFwdSm90INS1_25CollectiveMainloopFwdSm90ILi2EN4cute5tupleIJNS5_1CILi1EEES8_S8_EEENS6_IJNS7_ILi192EEENS7_ILi128EEENS7_ILi96EEEEEELi96ENS_6half_tEfNS_4arch4Sm90ELb0ELb1ELb1ELb1ELb0ELb0ELb0ELb0ELb1ELb1ELb0ELb0EEENS1_21CollectiveEpilogueFwdINS6_IJSA_SC_SB_EEES9_SE_SG_Li384ELb1ELb1ELb0ELb0EEENS1_36VarlenDynamicPersistentTileSchedulerILi192ELi128ELi384ELi128ELb0ELb1ELb1ELb1ELb0ELb1EEEEEEEEEvNT_6ParamsE,@function
        .size           _ZN7cutlass13device_kernelIN5flash11enable_sm90INS1_16FlashAttnFwdSm90INS1_25CollectiveMainloopFwdSm90ILi2EN4cute5tupleIJNS5_1CILi1EEES8_S8_EEENS6_IJNS7_ILi192EEENS7_ILi128EEENS7_ILi96EEEEEELi96ENS_6half_tEfNS_4arch4Sm90ELb0ELb1ELb1ELb1ELb0ELb0ELb0ELb0ELb1ELb1ELb0ELb0EEENS1_21CollectiveEpilogueFwdINS6_IJSA_SC_SB_EEES9_SE_SG_Li384ELb1ELb1ELb0ELb0EEENS1_36VarlenDynamicPersistentTileSchedulerILi192ELi128ELi384ELi128ELb0ELb1ELb1ELb1ELb0ELb1EEEEEEEEEvNT_6ParamsE,(.L_x_13 - _ZN7cutlass13device_kernelIN5flash11enable_sm90INS1_16FlashAttnFwdSm90INS1_25CollectiveMainloopFwdSm90ILi2EN4cute5tupleIJNS5_1CILi1EEES8_S8_EEENS6_IJNS7_ILi192EEENS7_ILi128EEENS7_ILi96EEEEEELi96ENS_6half_tEfNS_4arch4Sm90ELb0ELb1ELb1ELb1ELb0ELb0ELb0ELb0ELb1ELb1ELb0ELb0EEENS1_21CollectiveEpilogueFwdINS6_IJSA_SC_SB_EEES9_SE_SG_Li384ELb1ELb1ELb0ELb0EEENS1_36VarlenDynamicPersistentTileSchedulerILi192ELi128ELi384ELi128ELb0ELb1ELb1ELb1ELb0ELb1EEEEEEEEEvNT_6ParamsE)
        .other          _ZN7cutlass13device_kernelIN5flash11enable_sm90INS1_16FlashAttnFwdSm90INS1_25CollectiveMainloopFwdSm90ILi2EN4cute5tupleIJNS5_1CILi1EEES8_S8_EEENS6_IJNS7_ILi192EEENS7_ILi128EEENS7_ILi96EEEEEELi96ENS_6half_tEfNS_4arch4Sm90ELb0ELb1ELb1ELb1ELb0ELb0ELb0ELb0ELb1ELb1ELb0ELb0EEENS1_21CollectiveEpilogueFwdINS6_IJSA_SC_SB_EEES9_SE_SG_Li384ELb1ELb1ELb0ELb0EEENS1_36VarlenDynamicPersistentTileSchedulerILi192ELi128ELi384ELi128ELb0ELb1ELb1ELb1ELb0ELb1EEEEEEEEEvNT_6ParamsE,@"STO_CUDA_ENTRY STV_DEFAULT"
_ZN7cutlass13device_kernelIN5flash11enable_sm90INS1_16FlashAttnFwdSm90INS1_25CollectiveMainloopFwdSm90ILi2EN4cute5tupleIJNS5_1CILi1EEES8_S8_EEENS6_IJNS7_ILi192EEENS7_ILi128EEENS7_ILi96EEEEEELi96ENS_6half_tEfNS_4arch4Sm90ELb0ELb1ELb1ELb1ELb0ELb0ELb0ELb0ELb1ELb1ELb0ELb0EEENS1_21CollectiveEpilogueFwdINS6_IJSA_SC_SB_EEES9_SE_SG_Li384ELb1ELb1ELb0ELb0EEENS1_36VarlenDynamicPersistentTileSchedulerILi192ELi128ELi384ELi128ELb0ELb1ELb1ELb1ELb0ELb1EEEEEEEEEvNT_6ParamsE:
[----:B------:R-:W-:Y:S01]  /*0000*/  LDC R1, c[0x0][0x37c] ;  /* 0x0000df00ff017b82 */ /* 0x000fe20000000800 */
[----:B------:R-:W-:Y:S05]  /*0010*/  EXIT ;  /* 0x000000000000794d */ /* 0x000fea0003800000 */
.L_x_4:
        /* <DEDUP_REMOVED lines=14> */
.L_x_13:


//--------------------- .text._ZN7cutlass13device_kernelIN5flash11enable_sm90INS1_16FlashAttnFwdSm90INS1_25CollectiveMainloopFwdSm90ILi2EN4cute5tupleIJNS5_1CILi1EEES8_S8_EEENS6_IJNS7_ILi192EEENS7_ILi128EEENS7_ILi96EEEEEELi96ENS_6half_tEfNS_4arch4Sm90ELb0ELb1ELb1ELb1ELb0ELb1ELb0ELb0ELb1ELb1ELb0ELb0EEENS1_21CollectiveEpilogueFwdINS6_IJSA_SC_SB_EEES9_SE_SG_Li384ELb1ELb1ELb0ELb0EEENS1_36VarlenDynamicPersistentTileSchedulerILi192ELi128ELi384ELi128ELb0ELb1ELb1ELb1ELb0ELb1EEEEEEEEEvNT_6ParamsE --------------------------
	.section	.text._ZN7cutlass13device_kernelIN5flash11enable_sm90INS1_16FlashAttnFwdSm90INS1_25CollectiveMainloopFwdSm90ILi2EN4cute5tupleIJNS5_1CILi1EEES8_S8_EEENS6_IJNS7_ILi192EEENS7_ILi128EEENS7_ILi96EEEEEELi96ENS_6half_tEfNS_4arch4Sm90ELb0ELb1ELb1ELb1ELb0ELb1ELb0ELb0ELb1ELb1ELb0ELb0EEENS1_21CollectiveEpilogueFwdINS6_IJSA_SC_SB_EEES9_SE_SG_Li384ELb1ELb1ELb0ELb0EEENS1_36VarlenDynamicPersistentTileSchedulerILi192ELi128ELi384ELi128ELb0ELb1ELb1ELb1ELb0ELb1EEEEEEEEEvNT_6ParamsE,"ax",@progbits
	.align	128
.text._ZN7cutlass13device_kernelIN5flash11enable_sm90INS1_16FlashAttnFwdSm90INS1_25CollectiveMainloopFwdSm90ILi2EN4cute5tupleIJNS5_1CILi1EEES8_S8_EEENS6_IJNS7_ILi192EEENS7_ILi128EEENS7_ILi96EEEEEELi96ENS_6half_tEfNS_4arch4Sm90ELb0ELb1ELb1ELb1ELb0ELb1ELb0ELb0ELb1ELb1ELb0ELb0EEENS1_21CollectiveEpilogueFwdINS6_IJSA_SC_SB_EEES9_SE_SG_Li384ELb1ELb1ELb0ELb0EEENS1_36VarlenDynamicPersistentTileSchedulerILi192ELi128ELi384ELi128ELb0ELb1ELb1ELb1ELb0ELb1EEEEEEEEEvNT_6ParamsE:
        .type           _ZN7cutlass13device_kernelIN5flash11enable_sm90INS1_16FlashAttnFwdSm90INS1_25CollectiveMainloopFwdSm90ILi2EN4cute5tupleIJNS5_1CILi1EEES8_S8_EEENS6_IJNS7_ILi192EEENS7_ILi128EEENS7_ILi96EEEEEELi96ENS_6half_tEfNS_4arch4Sm90ELb0ELb1ELb1ELb1ELb0ELb1ELb0ELb0ELb1ELb1ELb0ELb0EEENS1_21CollectiveEpilogueFwdINS6_IJSA_SC_SB_EEES9_SE_SG_Li384ELb1ELb1ELb0ELb0EEENS1_36VarlenDynamicPersistentTileSchedulerILi192ELi128ELi384ELi128ELb0ELb1ELb1ELb1ELb0ELb1EEEEEEEEEvNT_6ParamsE,@function
        .size           _ZN7cutlass13device_kernelIN5flash11enable_sm90INS1_16FlashAttnFwdSm90INS1_25CollectiveMainloopFwdSm90ILi2EN4cute5tupleIJNS5_1CILi1EEES8_S8_EEENS6_IJNS7_ILi192EEENS7_ILi128EEENS7_ILi96EEEEEELi96ENS_6half_tEfNS_4arch4Sm90ELb0ELb1ELb1ELb1ELb0ELb1ELb0ELb0ELb1ELb1ELb0ELb0EEENS1_21CollectiveEpilogueFwdINS6_IJSA_SC_SB_EEES9_SE_SG_Li384ELb1ELb1ELb0ELb0EEENS1_36VarlenDynamicPersistentTileSchedulerILi192ELi128ELi384ELi128ELb0ELb1ELb1ELb1ELb0ELb1EEEEEEEEEvNT_6ParamsE,(.L_x_14 - _ZN7cutlass13device_kernelIN5flash11enable_sm90INS1_16FlashAttnFwdSm90INS1_25CollectiveMainloopFwdSm90ILi2EN4cute5tupleIJNS5_1CILi1EEES8_S8_EEENS6_IJNS7_ILi192EEENS7_ILi128EEENS7_ILi96EEEEEELi96ENS_6half_tEfNS_4arch4Sm90ELb0ELb1ELb1ELb1ELb0ELb1ELb0ELb0ELb1ELb1ELb0ELb0EEENS1_21CollectiveEpilogueFwdINS6_IJSA_SC_SB_EEES9_SE_SG_Li384ELb1ELb1ELb0ELb0EEENS1_36VarlenDynamicPersistentTileSchedulerILi192ELi128ELi384ELi128ELb0ELb1ELb1ELb1ELb0ELb1EEEEEEEEEvNT_6ParamsE)
        .other          _ZN7cutlass13device_kernelIN5flash11enable_sm90INS1_16FlashAttnFwdSm90INS1_25CollectiveMainloopFwdSm90ILi2EN4cute5tupleIJNS5_1CILi1EEES8_S8_EEENS6_IJNS7_ILi192EEENS7_ILi128EEENS7_ILi96EEEEEELi96ENS_6half_tEfNS_4arch4Sm90ELb0ELb1ELb1ELb1ELb0ELb1ELb0ELb0ELb1ELb1ELb0ELb0EEENS1_21CollectiveEpilogueFwdINS6_IJSA_SC_SB_EEES9_SE_SG_Li384ELb1ELb1ELb0ELb0EEENS1_36VarlenDynamicPersistentTileSchedulerILi192ELi128ELi384ELi128ELb0ELb1ELb1ELb1ELb0ELb1EEEEEEEEEvNT_6ParamsE,@"STO_CUDA_ENTRY STV_DEFAULT"
_ZN7cutlass13device_kernelIN5flash11enable_sm90INS1_16FlashAttnFwdSm90INS1_25CollectiveMainloopFwdSm90ILi2EN4cute5tupleIJNS5_1CILi1EEES8_S8_EEENS6_IJNS7_ILi192EEENS7_ILi128EEENS7_ILi96EEEEEELi96ENS_6half_tEfNS_4arch4Sm90ELb0ELb1ELb1ELb1ELb0ELb1ELb0ELb0ELb1ELb1ELb0ELb0EEENS1_21CollectiveEpilogueFwdINS6_IJSA_SC_SB_EEES9_SE_SG_Li384ELb1ELb1ELb0ELb0EEENS1_36VarlenDynamicPersistentTileSchedulerILi192ELi128ELi384ELi128ELb0ELb1ELb1ELb1ELb0ELb1EEEEEEEEEvNT_6ParamsE:
[----:B------:R-:W-:Y:S01]  /*0000*/  LDC R1, c[0x0][0x37c] ;  /* 0x0000df00ff017b82 */ /* 0x000fe20000000800 */
[----:B------:R-:W-:Y:S05]  /*0010*/  EXIT ;  /* 0x000000000000794d */ /* 0x000fea0003800000 */
.L_x_5:
        /* <DEDUP_REMOVED lines=14> */
.L_x_14:


//--------------------- .text._ZN7cutlass13device_kernelIN5flash11enable_sm90INS1_16FlashAttnFwdSm90INS1_25CollectiveMainloopFwdSm90ILi2EN4cute5tupleIJNS5_1CILi1EEES8_S8_EEENS6_IJNS7_ILi192EEENS7_ILi144EEENS7_ILi96EEEEEELi96ENS_6half_tEfNS_4arch4Sm90ELb1ELb0ELb1ELb0ELb0ELb0ELb0ELb0ELb1ELb1ELb0ELb0EEENS1_21CollectiveEpilogueFwdINS6_IJSA_SC_SB_EEES9_SE_SG_Li384ELb0ELb1ELb0ELb0EEENS1_30DynamicPersistentTileSchedulerILi384ELi128ELb0ELb1ELb1EEEEEEEEEvNT_6ParamsE --------------------------
	.section	.text._ZN7cutlass13device_kernelIN5flash11enable_sm90INS1_16FlashAttnFwdSm90INS1_25CollectiveMainloopFwdSm90ILi2EN4cute5tupleIJNS5_1CILi1EEES8_S8_EEENS6_IJNS7_ILi192EEENS7_ILi144EEENS7_ILi96EEEEEELi96ENS_6half_tEfNS_4arch4Sm90ELb1ELb0ELb1ELb0ELb0ELb0ELb0ELb0ELb1ELb1ELb0ELb0EEENS1_21CollectiveEpilogueFwdINS6_IJSA_SC_SB_EEES9_SE_SG_Li384ELb0ELb1ELb0ELb0EEENS1_30DynamicPersistentTileSchedulerILi384ELi128ELb0ELb1ELb1EEEEEEEEEvNT_6ParamsE,"ax",@progbits
	.align	128
.text._ZN7cutlass13device_kernelIN5flash11enable_sm90INS1_16FlashAttnFwdSm90INS1_25CollectiveMainloopFwdSm90ILi2EN4cute5tupleIJNS5_1CILi1EEES8_S8_EEENS6_IJNS7_ILi192EEENS7_ILi144EEENS7_ILi96EEEEEELi96ENS_6half_tEfNS_4arch4Sm90ELb1ELb0ELb1ELb0ELb0ELb0ELb0ELb0ELb1ELb1ELb0ELb0EEENS1_21CollectiveEpilogueFwdINS6_IJSA_SC_SB_EEES9_SE_SG_Li384ELb0ELb1ELb0ELb0EEENS1_30DynamicPersistentTileSchedulerILi384ELi128ELb0ELb1ELb1EEEEEEEEEvNT_6ParamsE:
        .type           _ZN7cutlass13device_kernelIN5flash11enable_sm90INS1_16FlashAttnFwdSm90INS1_25CollectiveMainloopFwdSm90ILi2EN4cute5tupleIJNS5_1CILi1EEES8_S8_EEENS6_IJNS7_ILi192EEENS7_ILi144EEENS7_ILi96EEEEEELi96ENS_6half_tEfNS_4arch4Sm90ELb1ELb0ELb1ELb0ELb0ELb0ELb0ELb0ELb1ELb1ELb0ELb0EEENS1_21CollectiveEpilogueFwdINS6_IJSA_SC_SB_EEES9_SE_SG_Li384ELb0ELb1ELb0ELb0EEENS1_30DynamicPersistentTileSchedulerILi384ELi128ELb0ELb1ELb1EEEEEEEEEvNT_6ParamsE,@function
        .size           _ZN7cutlass13device_kernelIN5flash11enable_sm90INS1_16FlashAttnFwdSm90INS1_25CollectiveMainloopFwdSm90ILi2EN4cute5tupleIJNS5_1CILi1EEES8_S8_EEENS6_IJNS7_ILi192EEENS7_ILi144EEENS7_ILi96EEEEEELi96ENS_6half_tEfNS_4arch4Sm90ELb1ELb0ELb1ELb0ELb0ELb0ELb0ELb0ELb1ELb1ELb0ELb0EEENS1_21CollectiveEpilogueFwdINS6_IJSA_SC_SB_EEES9_SE_SG_Li384ELb0ELb1ELb0ELb0EEENS1_30DynamicPersistentTileSchedulerILi384ELi128ELb0ELb1ELb1EEEEEEEEEvNT_6ParamsE,(.L_x_15 - _ZN7cutlass13device_kernelIN5flash11enable_sm90INS1_16FlashAttnFwdSm90INS1_25CollectiveMainloopFwdSm90ILi2EN4cute5tupleIJNS5_1CILi1EEES8_S8_EEENS6_IJNS7_ILi192EEENS7_ILi144EEENS7_ILi96EEEEEELi96ENS_6half_tEfNS_4arch4Sm90ELb1ELb0ELb1ELb0ELb0ELb0ELb0ELb0ELb1ELb1ELb0ELb0EEENS1_21CollectiveEpilogueFwdINS6_IJSA_SC_SB_EEES9_SE_SG_Li384ELb0ELb1ELb0ELb0EEENS1_30DynamicPersistentTileSchedulerILi384ELi128ELb0ELb1ELb1EEEEEEEEEvNT_6ParamsE)
        .other          _ZN7cutlass13device_kernelIN5flash11enable_sm90INS1_16FlashAttnFwdSm90INS1_25CollectiveMainloopFwdSm90ILi2EN4cute5tupleIJNS5_1CILi1EEES8_S8_EEENS6_IJNS7_ILi192EEENS7_ILi144EEENS7_ILi96EEEEEELi96ENS_6half_tEfNS_4arch4Sm90ELb1ELb0ELb1ELb0ELb0ELb0ELb0ELb0ELb1ELb1ELb0ELb0EEENS1_21CollectiveEpilogueFwdINS6_IJSA_SC_SB_EEES9_SE_SG_Li384ELb0ELb1ELb0ELb0EEENS1_30DynamicPersistentTileSchedulerILi384ELi128ELb0ELb1ELb1EEEEEEEEEvNT_6ParamsE,@"STO_CUDA_ENTRY STV_DEFAULT"
_ZN7cutlass13device_kernelIN5flash11enable_sm90INS1_16FlashAttnFwdSm90INS1_25CollectiveMainloopFwdSm90ILi2EN4cute5tupleIJNS5_1CILi1EEES8_S8_EEENS6_IJNS7_ILi192EEENS7_ILi144EEENS7_ILi96EEEEEELi96ENS_6half_tEfNS_4arch4Sm90ELb1ELb0ELb1ELb0ELb0ELb0ELb0ELb0ELb1ELb1ELb0ELb0EEENS1_21CollectiveEpilogueFwdINS6_IJSA_SC_SB_EEES9_SE_SG_Li384ELb0ELb1ELb0ELb0EEENS1_30DynamicPersistentTileSchedulerILi384ELi128ELb0ELb1ELb1EEEEEEEEEvNT_6ParamsE:
[----:B------:R-:W-:Y:S01]  /*0000*/  LDC R1, c[0x0][0x37c] ;  /* 0x0000df00ff017b82 */ /* 0x000fe20000000800 */
[----:B------:R-:W-:Y:S05]  /*0010*/  EXIT ;  /* 0x000000000000794d */ /* 0x000fea0003800000 */
.L_x_6:
        /* <DEDUP_REMOVED lines=14> */
.L_x_15:


//--------------------- .text._ZN7cutlass13device_kernelIN5flash11enable_sm90INS1_16FlashAttnFwdSm90INS1_25CollectiveMainloopFwdSm90ILi2EN4cute5tupleIJNS5_1CILi1EEES8_S8_EEENS6_IJNS7_ILi192EEENS7_ILi144EEENS7_ILi96EEEEEELi96ENS_6half_tEfNS_4arch4Sm90ELb1ELb0ELb1ELb1ELb0ELb0ELb0ELb0ELb1ELb1ELb0ELb0EEENS1_21CollectiveEpilogueFwdINS6_IJSA_SC_SB_EEES9_SE_SG_Li384ELb1ELb1ELb0ELb0EEENS1_36VarlenDynamicPersistentTileSchedulerILi192ELi144ELi384ELi128ELb0ELb1ELb1ELb1ELb1ELb1EEEEEEEEEvNT_6ParamsE --------------------------
	.section	.text._ZN7cutlass13device_kernelIN5flash11enable_sm90INS1_16FlashAttnFwdSm90INS1_25CollectiveMainloopFwdSm90ILi2EN4cute5tupleIJNS5_1CILi1EEES8_S8_EEENS6_IJNS7_ILi192EEENS7_ILi144EEENS7_ILi96EEEEEELi96ENS_6half_tEfNS_4arch4Sm90ELb1ELb0ELb1ELb1ELb0ELb0ELb0ELb0ELb1ELb1ELb0ELb0EEENS1_21CollectiveEpilogueFwdINS6_IJSA_SC_SB_EEES9_SE_SG_Li384ELb1ELb1ELb0ELb0EEENS1_36VarlenDynamicPersistentTileSchedulerILi192ELi144ELi384ELi128ELb0ELb1ELb1ELb1ELb1ELb1EEEEEEEEEvNT_6ParamsE,"ax",@progbits
	.align	128
.text._ZN7cutlass13device_kernelIN5flash11enable_sm90INS1_16FlashAttnFwdSm90INS1_25CollectiveMainloopFwdSm90ILi2EN4cute5tupleIJNS5_1CILi1EEES8_S8_EEENS6_IJNS7_ILi192EEENS7_ILi144EEENS7_ILi96EEEEEELi96ENS_6half_tEfNS_4arch4Sm90ELb1ELb0ELb1ELb1ELb0ELb0ELb0ELb0ELb1ELb1ELb0ELb0EEENS1_21CollectiveEpilogueFwdINS6_IJSA_SC_SB_EEES9_SE_SG_Li384ELb1ELb1ELb0ELb0EEENS1_36VarlenDynamicPersistentTileSchedulerILi192ELi144ELi384ELi128ELb0ELb1ELb1ELb1ELb1ELb1EEEEEEEEEvNT_6ParamsE:
        .type           _ZN7cutlass13device_kernelIN5flash11enable_sm90INS1_16FlashAttnFwdSm90INS1_25CollectiveMainloopFwdSm90ILi2EN4cute5tupleIJNS5_1CILi1EEES8_S8_EEENS6_IJNS7_ILi192EEENS7_ILi144EEENS7_ILi96EEEEEELi96ENS_6half_tEfNS_4arch4Sm90ELb1ELb0ELb1ELb1ELb0ELb0ELb0ELb0ELb1ELb1ELb0ELb0EEENS1_21CollectiveEpilogueFwdINS6_IJSA_SC_SB_EEES9_SE_SG_Li384ELb1ELb1ELb0ELb0EEENS1_36VarlenDynamicPersistentTileSchedulerILi192ELi144ELi384ELi128ELb0ELb1ELb1ELb1ELb1ELb1EEEEEEEEEvNT_6ParamsE,@function
        .size           _ZN7cutlass13device_kernelIN5flash11enable_sm90INS1_16FlashAttnFwdSm90INS1_25CollectiveMainloopFwdSm90ILi2EN4cute5tupleIJNS5_1CILi1EEES8_S8_EEENS6_IJNS7_ILi192EEENS7_ILi144EEENS7_ILi96EEEEEELi96ENS_6half_tEfNS_4arch4Sm90ELb1ELb0ELb1ELb1ELb0ELb0ELb0ELb0ELb1ELb1ELb0ELb0EEENS1_21CollectiveEpilogueFwdINS6_IJSA_SC_SB_EEES9_SE_SG_Li384ELb1ELb1ELb0ELb0EEENS1_36VarlenDynamicPersistentTileSchedulerILi192ELi144ELi384ELi128ELb0ELb1ELb1ELb1ELb1ELb1EEEEEEEEEvNT_6ParamsE,(.L_x_16 - _ZN7cutlass13device_kernelIN5flash11enable_sm90INS1_16FlashAttnFwdSm90INS1_25CollectiveMainloopFwdSm90ILi2EN4cute5tupleIJNS5_1CILi1EEES8_S8_EEENS6_IJNS7_ILi192EEENS7_ILi144EEENS7_ILi96EEEEEELi96ENS_6half_tEfNS_4arch4Sm90ELb1ELb0ELb1ELb1ELb0ELb0ELb0ELb0ELb1ELb1ELb0ELb0EEENS1_21CollectiveEpilogueFwdINS6_IJSA_SC_SB_EEES9_SE_SG_Li384ELb1ELb1ELb0ELb0EEENS1_36VarlenDynamicPersistentTileSchedulerILi192ELi144ELi384ELi128ELb0ELb1ELb1ELb1ELb1ELb1EEEEEEEEEvNT_6ParamsE)
        .other          _ZN7cutlass13device_kernelIN5flash11enable_sm90INS1_16FlashAttnFwdSm90INS1_25CollectiveMainloopFwdSm90ILi2EN4cute5tupleIJNS5_1CILi1EEES8_S8_EEENS6_IJNS7_ILi192EEENS7_ILi144EEENS7_ILi96EEEEEELi96ENS_6half_tEfNS_4arch4Sm90ELb1ELb0ELb1ELb1ELb0ELb0ELb0ELb0ELb1ELb1ELb0ELb0EEENS1_21CollectiveEpilogueFwdINS6_IJSA_SC_SB_EEES9_SE_SG_Li384ELb1ELb1ELb0ELb0EEENS1_36VarlenDynamicPersistentTileSchedulerILi192ELi144ELi384ELi128ELb0ELb1ELb1ELb1ELb1ELb1EEEEEEEEEvNT_6ParamsE,@"STO_CUDA_ENTRY STV_DEFAULT"
_ZN7cutlass13device_kernelIN5flash11enable_sm90INS1_16FlashAttnFwdSm90INS1_25CollectiveMainloopFwdSm90ILi2EN4cute5tupleIJNS5_1CILi1EEES8_S8_EEENS6_IJNS7_ILi192EEENS7_ILi144EEENS7_ILi96EEEEEELi96ENS_6half_tEfNS_4arch4Sm90ELb1ELb0ELb1ELb1ELb0ELb0ELb0ELb0ELb1ELb1ELb0ELb0EEENS1_21CollectiveEpilogueFwdINS6_IJSA_SC_SB_EEES9_SE_SG_Li384ELb1ELb1ELb0ELb0EEENS1_36VarlenDynamicPersistentTileSchedulerILi192ELi144ELi384ELi128ELb0ELb1ELb1ELb1ELb1ELb1EEEEEEEEEvNT_6ParamsE:
[----:B------:R-:W-:Y:S01]  /*0000*/  LDC R1, c[0x0][0x37c] ;  /* 0x0000df00ff017b82 */ /* 0x000fe20000000800 */
[----:B------:R-:W-:Y:S05]  /*0010*/  EXIT ;  /* 0x000000000000794d */ /* 0x000fea0003800000 */
.L_x_7:
        /* <DEDUP_REMOVED lines=14> */
.L_x_16:


//--------------------- .text._ZN7cutlass13device_kernelIN5flash11enable_sm90INS1_16FlashAttnFwdSm90INS1_25CollectiveMainloopFwdSm90ILi2EN4cute5tupleIJNS5_1CILi1EEES8_S8_EEENS6_IJNS7_ILi192EEENS7_ILi144EEENS7_ILi96EEEEEELi96ENS_6half_tEfNS_4arch4Sm90ELb1ELb0ELb1ELb1ELb0ELb1ELb0ELb0ELb1ELb1ELb0ELb0EEENS1_21CollectiveEpilogueFwdINS6_IJSA_SC_SB_EEES9_SE_SG_Li384ELb1ELb1ELb0ELb0EEENS1_36VarlenDynamicPersistentTileSchedulerILi192ELi144ELi384ELi128ELb0ELb1ELb1ELb1ELb1ELb1EEEEEEEEEvNT_6ParamsE --------------------------
	.section	.text._ZN7cutlass13device_kernelIN5flash11enable_sm90INS1_16FlashAttnFwdSm90INS1_25CollectiveMainloopFwdSm90ILi2EN4cute5tupleIJNS5_1CILi1EEES8_S8_EEENS6_IJNS7_ILi192EEENS7_ILi144EEENS7_ILi96EEEEEELi96ENS_6half_tEfNS_4arch4Sm90ELb1ELb0ELb1ELb1ELb0ELb1ELb0ELb0ELb1ELb1ELb0ELb0EEENS1_21CollectiveEpilogueFwdINS6_IJSA_SC_SB_EEES9_SE_SG_Li384ELb1ELb1ELb0ELb0EEENS1_36VarlenDynamicPersistentTileSchedulerILi192ELi144ELi384ELi128ELb0ELb1ELb1ELb1ELb1ELb1EEEEEEEEEvNT_6ParamsE,"ax",@progbits
	.align	128
.text._ZN7cutlass13device_kernelIN5flash11enable_sm90INS1_16FlashAttnFwdSm90INS1_25CollectiveMainloopFwdSm90ILi2EN4cute5tupleIJNS5_1CILi1EEES8_S8_EEENS6_IJNS7_ILi192EEENS7_ILi144EEENS7_ILi96EEEEEELi96ENS_6half_tEfNS_4arch4Sm90ELb1ELb0ELb1ELb1ELb0ELb1ELb0ELb0ELb1ELb1ELb0ELb0EEENS1_21CollectiveEpilogueFwdINS6_IJSA_SC_SB_EEES9_SE_SG_Li384ELb1ELb1ELb0ELb0EEENS1_36VarlenDynamicPersistentTileSchedulerILi192ELi144ELi384ELi128ELb0ELb1ELb1ELb1ELb1ELb1EEEEEEEEEvNT_6ParamsE:
        .type           _ZN7cutlass13device_kernelIN5flash11enable_sm90INS1_16FlashAttnFwdSm90INS1_25CollectiveMainloopFwdSm90ILi2EN4cute5tupleIJNS5_1CILi1EEES8_S8_EEENS6_IJNS7_ILi192EEENS7_ILi144EEENS7_ILi96EEEEEELi96ENS_6half_tEfNS_4arch4Sm90ELb1ELb0ELb1ELb1ELb0ELb1ELb0ELb0ELb1ELb1ELb0ELb0EEENS1_21CollectiveEpilogueFwdINS6_IJSA_SC_SB_EEES9_SE_SG_Li384ELb1ELb1ELb0ELb0EEENS1_36VarlenDynamicPersistentTileSchedulerILi192ELi144ELi384ELi128ELb0ELb1ELb1ELb1ELb1ELb1EEEEEEEEEvNT_6ParamsE,@function
        .size           _ZN7cutlass13device_kernelIN5flash11enable_sm90INS1_16FlashAttnFwdSm90INS1_25CollectiveMainloopFwdSm90ILi2EN4cute5tupleIJNS5_1CILi1EEES8_S8_EEENS6_IJNS7_ILi192EEENS7_ILi144EEENS7_ILi96EEEEEELi96ENS_6half_tEfNS_4arch4Sm90ELb1ELb0ELb1ELb1ELb0ELb1ELb0ELb0ELb1ELb1ELb0ELb0EEENS1_21CollectiveEpilogueFwdINS6_IJSA_SC_SB_EEES9_SE_SG_Li384ELb1ELb1ELb0ELb0EEENS1_36VarlenDynamicPersistentTileSchedulerILi192ELi144ELi384ELi128ELb0ELb1ELb1ELb1ELb1ELb1EEEEEEEEEvNT_6ParamsE,(.L_x_17 - _ZN7cutlass13device_kernelIN5flash11enable_sm90INS1_16FlashAttnFwdSm90INS1_25CollectiveMainloopFwdSm90ILi2EN4cute5tupleIJNS5_1CILi1EEES8_S8_EEENS6_IJNS7_ILi192EEENS7_ILi144EEENS7_ILi96EEEEEELi96ENS_6half_tEfNS_4arch4Sm90ELb1ELb0ELb1ELb1ELb0ELb1ELb0ELb0ELb1ELb1ELb0ELb0EEENS1_21CollectiveEpilogueFwdINS6_IJSA_SC_SB_EEES9_SE_SG_Li384ELb1ELb1ELb0ELb0EEENS1_36VarlenDynamicPersistentTileSchedulerILi192ELi144ELi384ELi128ELb0ELb1ELb1ELb1ELb1ELb1EEEEEEEEEvNT_6ParamsE)
        .other          _ZN7cutlass13device_kernelIN5flash11enable_sm90INS1_16FlashAttnFwdSm90INS1_25CollectiveMainloopFwdSm90ILi2EN4cute5tupleIJNS5_1CILi1EEES8_S8_EEENS6_IJNS7_ILi192EEENS7_ILi144EEENS7_ILi96EEEEEELi96ENS_6half_tEfNS_4arch4Sm90ELb1ELb0ELb1ELb1ELb0ELb1ELb0ELb0ELb1ELb1ELb0ELb0EEENS1_21CollectiveEpilogueFwdINS6_IJSA_SC_SB_EEES9_SE_SG_Li384ELb1ELb1ELb0ELb0EEENS1_36VarlenDynamicPersistentTileSchedulerILi192ELi144ELi384ELi128ELb0ELb1ELb1ELb1ELb1ELb1EEEEEEEEEvNT_6ParamsE,@"STO_CUDA_ENTRY STV_DEFAULT"
_ZN7cutlass13device_kernelIN5flash11enable_sm90INS1_16FlashAttnFwdSm90INS1_25CollectiveMainloopFwdSm90ILi2EN4cute5tupleIJNS5_1CILi1EEES8_S8_EEENS6_IJNS7_ILi192EEENS7_ILi144EEENS7_ILi96EEEEEELi96ENS_6half_tEfNS_4arch4Sm90ELb1ELb0ELb1ELb1ELb0ELb1ELb0ELb0ELb1ELb1ELb0ELb0EEENS1_21CollectiveEpilogueFwdINS6_IJSA_SC_SB_EEES9_SE_SG_Li384ELb1ELb1ELb0ELb0EEENS1_36VarlenDynamicPersistentTileSchedulerILi192ELi144ELi384ELi128ELb0ELb1ELb1ELb1ELb1ELb1EEEEEEEEEvNT_6ParamsE:
[----:B------:R-:W-:Y:S01]  /*0000*/  LDC R1, c[0x0][0x37c] ;  /* 0x0000df00ff017b82 */ /* 0x000fe20000000800 */
[----:B------:R-:W-:Y:S05]  /*0010*/  EXIT ;  /* 0x000000000000794d */ /* 0x000fea0003800000 */
.L_x_8:
        /* <DEDUP_REMOVED lines=14> */
.L_x_17:


//--------------------- .nv.shared.reserved.0     --------------------------
	.section	.nv.shared.reserved.0,"aw",@nobits
	.weak		__nv_reservedSMEM_offset_0_alias
	.size		__nv_reservedSMEM_offset_0_alias, 0, 64
	.other		__nv_reservedSMEM_offset_0_alias,@"STO_CUDA_RESERVED_SHARED STV_DEFAULT"
__nv_reservedSMEM_offset_0_alias:
	.zero		0
	.zero		64


//--------------------- .nv.global                --------------------------
	.section	.nv.global,"aw",@nobits
.nv.global:
	.type		_ZN81_INTERNAL_05ab1c1b_45_flash_fwd_hdim96_fp16_softcap_packgqa_sm90_cu_60c5005d_34004cute1_E,@object
	.size		_ZN81_INTERNAL_05ab1c1b_45_flash_fwd_hdim96_fp16_softcap_packgqa_sm90_cu_60c5005d_34004cute1_E,(_ZN81_INTERNAL_05ab1c1b_45_flash_fwd_hdim96_fp16_softcap_packgqa_sm90_cu_60c5005d_34004cuda3std3__45__cpo6cbeginE - _ZN81_INTERNAL_05ab1c1b_45_flash_fwd_hdim96_fp16_softcap_packgqa_sm90_cu_60c5005d_34004cute1_E)
_ZN81_INTERNAL_05ab1c1b_45_flash_fwd_hdim96_fp16_softcap_packgqa_sm90_cu_60c5005d_34004cute1_E:
	.zero		1
	.type		_ZN81_INTERNAL_05ab1c1b_45_flash_fwd_hdim96_fp16_softcap_packgqa_sm90_cu_60c5005d_34004cuda3std3__45__cpo6cbeginE,@object
	.size		_ZN81_INTERNAL_05ab1c1b_45_flash_fwd_hdim96_fp16_softcap_packgqa_sm90_cu_60c5005d_34004cuda3std3__45__cpo6cbeginE,(_ZN81_INTERNAL_05ab1c1b_45_flash_fwd_hdim96_fp16_softcap_packgqa_sm90_cu_60c5005d_34004cuda3std3__48in_placeE - _ZN81_INTERNAL_05ab1c1b_45_flash_fwd_hdim96_fp16_softcap_packgqa_sm90_cu_60c5005d_34004cuda3std3__45__cpo6cbeginE)
_ZN81_INTERNAL_05ab1c1b_45_flash_fwd_hdim96_fp16_softcap_packgqa_sm90_cu_60c5005d_34004cuda3std3__45__cpo6cbeginE:
	.zero		1
	.type		_ZN81_INTERNAL_05ab1c1b_45_flash_fwd_hdim96_fp16_softcap_packgqa_sm90_cu_60c5005d_34004cuda3std3__48in_placeE,@object
	.size		_ZN81_INTERNAL_05ab1c1b_45_flash_fwd_hdim96_fp16_softcap_packgqa_sm90_cu_60c5005d_34004cuda3std3__48in_placeE,(_ZN81_INTERNAL_05ab1c1b_45_flash_fwd_hdim96_fp16_softcap_packgqa_sm90_cu_60c5005d_34004cuda3std6ranges3__45__cpo9iter_moveE - _ZN81_INTERNAL_05ab1c1b_45_flash_fwd_hdim96_fp16_softcap_packgqa_sm90_cu_60c5005d_34004cuda3std3__48in_placeE)
_ZN81_INTERNAL_05ab1c1b_45_flash_fwd_hdim96_fp16_softcap_packgqa_sm90_cu_60c5005d_34004cuda3std3__48in_placeE:
	.zero		1
	.type		_ZN81_INTERNAL_05ab1c1b_45_flash_fwd_hdim96_fp16_softcap_packgqa_sm90_cu_60c5005d_34004cuda3std6ranges3__45__cpo9iter_moveE,@object
	.size		_ZN81_INTERNAL_05ab1c1b_45_flash_fwd_hdim96_fp16_softcap_packgqa_sm90_cu_60c5005d_34004cuda3std6ranges3__45__cpo9iter_moveE,(_ZN81_INTERNAL_05ab1c1b_45_flash_fwd_hdim96_fp16_softcap_packgqa_sm90_cu_60c5005d_34004cuda3std3__45__cpo5beginE - _ZN81_INTERNAL_05ab1c1b_45_flash_fwd_hdim96_fp16_softcap_packgqa_sm90_cu_60c5005d_34004cuda3std6ranges3__45__cpo9iter_moveE)
_ZN81_INTERNAL_05ab1c1b_45_flash_fwd_hdim96_fp16_softcap_packgqa_sm90_cu_60c5005d_34004cuda3std6ranges3__45__cpo9iter_moveE:
	.zero		1
	.type		_ZN81_INTERNAL_05ab1c1b_45_flash_fwd_hdim96_fp16_softcap_packgqa_sm90_cu_60c5005d_34004cuda3std3__45__cpo5beginE,@object
	.size		_ZN81_INTERNAL_05ab1c1b_45_flash_fwd_hdim96_fp16_softcap_packgqa_sm90_cu_60c5005d_34004cuda3std3__45__cpo5beginE,(_ZN81_INTERNAL_05ab1c1b_45_flash_fwd_hdim96_fp16_softcap_packgqa_sm90_cu_60c5005d_34004cuda3std3__483_GLOBAL__N__05ab1c1b_45_flash_fwd_hdim96_fp16_softcap_packgqa_sm90_cu_60c5005d_34006ignoreE - _ZN81_INTERNAL_05ab1c1b_45_flash_fwd_hdim96_fp16_softcap_packgqa_sm90_cu_60c5005d_34004cuda3std3__45__cpo5beginE)
_ZN81_INTERNAL_05ab1c1b_45_flash_fwd_hdim96_fp16_softcap_packgqa_sm90_cu_60c5005d_34004cuda3std3__45__cpo5beginE:
	.zero		1
	.type		_ZN81_INTERNAL_05ab1c1b_45_flash_fwd_hdim96_fp16_softcap_packgqa_sm90_cu_60c5005d_34004cuda3std3__483_GLOBAL__N__05ab1c1b_45_flash_fwd_hdim96_fp16_softcap_packgqa_sm90_cu_60c5005d_34006ignoreE,@object
	.size		_ZN81_INTERNAL_05ab1c1b_45_flash_fwd_hdim96_fp16_softcap_packgqa_sm90_cu_60c5005d_34004cuda3std3__483_GLOBAL__N__05ab1c1b_45_flash_fwd_hdim96_fp16_softcap_packgqa_sm90_cu_60c5005d_34006ignoreE,(_ZN81_INTERNAL_05ab1c1b_45_flash_fwd_hdim96_fp16_softcap_packgqa_sm90_cu_60c5005d_34004cute7productE - _ZN81_INTERNAL_05ab1c1b_45_flash_fwd_hdim96_fp16_softcap_packgqa_sm90_cu_60c5005d_34004cuda3std3__483_GLOBAL__N__05ab1c1b_45_flash_fwd_hdim96_fp16_softcap_packgqa_sm90_cu_60c5005d_34006ignoreE)
_ZN81_INTERNAL_05ab1c1b_45_flash_fwd_hdim96_fp16_softcap_packgqa_sm90_cu_60c5005d_34004cuda3std3__483_GLOBAL__N__05ab1c1b_45_flash_fwd_hdim96_fp16_softcap_packgqa_sm90_cu_60c5005d_34006ignoreE:
	.zero		1
	.type		_ZN81_INTERNAL_05ab1c1b_45_flash_fwd_hdim96_fp16_softcap_packgqa_sm90_cu_60c5005d_34004cute7productE,@object
	.size		_ZN81_INTERNAL_05ab1c1b_45_flash_fwd_hdim96_fp16_softcap_packgqa_sm90_cu_60c5005d_34004cute7productE,(_ZN81_INTERNAL_05ab1c1b_45_flash_fwd_hdim96_fp16_softcap_packgqa_sm90_cu_60c5005d_34004cuda3std3__45__cpo3endE - _ZN81_INTERNAL_05ab1c1b_45_flash_fwd_hdim96_fp16_softcap_packgqa_sm90_cu_60c5005d_34004cute7productE)
_ZN81_INTERNAL_05ab1c1b_45_flash_fwd_hdim96_fp16_softcap_packgqa_sm90_cu_60c5005d_34004cute7productE:
	.zero		1
	.type		_ZN81_INTERNAL_05ab1c1b_45_flash_fwd_hdim96_fp16_softcap_packgqa_sm90_cu_60c5005d_34004cuda3std3__45__cpo3endE,@object
	.size		_ZN81_INTERNAL_05ab1c1b_45_flash_fwd_hdim96_fp16_softcap_packgqa_sm90_cu_60c5005d_34004cuda3std3__45__cpo3endE,(_ZN81_INTERNAL_05ab1c1b_45_flash_fwd_hdim96_fp16_softcap_packgqa_sm90_cu_60c5005d_34004cuda3std3__419piecewise_constructE - _ZN81_INTERNAL_05ab1c1b_45_flash_fwd_hdim96_fp16_softcap_packgqa_sm90_cu_60c5005d_34004cuda3std3__45__cpo3endE)
_ZN81_INTERNAL_05ab1c1b_45_flash_fwd_hdim96_fp16_softcap_packgqa_sm90_cu_60c5005d_34004cuda3std3__45__cpo3endE:
	.zero		1
	.type		_ZN81_INTERNAL_05ab1c1b_45_flash_fwd_hdim96_fp16_softcap_packgqa_sm90_cu_60c5005d_34004cuda3std3__419piecewise_constructE,@object
	.size		_ZN81_INTERNAL_05ab1c1b_45_flash_fwd_hdim96_fp16_softcap_packgqa_sm90_cu_60c5005d_34004cuda3std3__419piecewise_constructE,(_ZN81_INTERNAL_05ab1c1b_45_flash_fwd_hdim96_fp16_softcap_packgqa_sm90_cu_60c5005d_34004cuda3std3__45__cpo4cendE - _ZN81_INTERNAL_05ab1c1b_45_flash_fwd_hdim96_fp16_softcap_packgqa_sm90_cu_60c5005d_34004cuda3std3__419piecewise_constructE)
_ZN81_INTERNAL_05ab1c1b_45_flash_fwd_hdim96_fp16_softcap_packgqa_sm90_cu_60c5005d_34004cuda3std3__419piecewise_constructE:
	.zero		1
	.type		_ZN81_INTERNAL_05ab1c1b_45_flash_fwd_hdim96_fp16_softcap_packgqa_sm90_cu_60c5005d_34004cuda3std3__45__cpo4cendE,@object
	.size		_ZN81_INTERNAL_05ab1c1b_45_flash_fwd_hdim96_fp16_softcap_packgqa_sm90_cu_60c5005d_34004cuda3std3__45__cpo4cendE,(_ZN81_INTERNAL_05ab1c1b_45_flash_fwd_hdim96_fp16_softcap_packgqa_sm90_cu_60c5005d_34004cuda3std6ranges3__45__cpo4swapE - _ZN81_INTERNAL_05ab1c1b_45_flash_fwd_hdim96_fp16_softcap_packgqa_sm90_cu_60c5005d_34004cuda3std3__45__cpo4cendE)
_ZN81_INTERNAL_05ab1c1b_45_flash_fwd_hdim96_fp16_softcap_packgqa_sm90_cu_60c5005d_34004cuda3std3__45__cpo4cendE:
	.zero		1
	.type		_ZN81_INTERNAL_05ab1c1b_45_flash_fwd_hdim96_fp16_softcap_packgqa_sm90_cu_60c5005d_34004cuda3std6ranges3__45__cpo4swapE,@object
	.size		_ZN81_INTERNAL_05ab1c1b_45_flash_fwd_hdim96_fp16_softcap_packgqa_sm90_cu_60c5005d_34004cuda3std6ranges3__45__cpo4swapE,(.L_7 - _ZN81_INTERNAL_05ab1c1b_45_flash_fwd_hdim96_fp16_softcap_packgqa_sm90_cu_60c5005d_34004cuda3std6ranges3__45__cpo4swapE)
_ZN81_INTERNAL_05ab1c1b_45_flash_fwd_hdim96_fp16_softcap_packgqa_sm90_cu_60c5005d_34004cuda3std6ranges3__45__cpo4swapE:
	.zero		1
.L_7:


//--------------------- .nv.constant0._ZN7cutlass13device_kernelIN5flash11enable_sm90INS1_16FlashAttnFwdSm90INS1_25CollectiveMainloopFwdSm90ILi2EN4cute5tupleIJNS5_1CILi1EEES8_S8_EEENS6_IJNS7_ILi192EEENS7_ILi144EEENS7_ILi96EEEEEELi96ENS_6half_tEfNS_4arch4Sm90ELb0ELb0ELb1ELb0ELb0ELb0ELb0ELb0ELb1ELb1ELb0ELb0EEENS1_21CollectiveEpilogueFwdINS6_IJSA_SC_SB_EEES9_SE_SG_Li384ELb0ELb1ELb0ELb0EEENS1_29StaticPersistentTileSchedulerILb0EEEEEEEEEvNT_6ParamsE --------------------------
	.section	.nv.constant0._ZN7cutlass13device_kernelIN5flash11enable_sm90INS1_16FlashAttnFwdSm90INS1_25CollectiveMainloopFwdSm90ILi2EN4cute5tupleIJNS5_1CILi1EEES8_S8_EEENS6_IJNS7_ILi192EEENS7_ILi144EEENS7_ILi96EEEEEELi96ENS_6half_tEfNS_4arch4Sm90ELb0ELb0ELb1ELb0ELb0ELb0ELb0ELb0ELb1ELb1ELb0ELb0EEENS1_21CollectiveEpilogueFwdINS6_IJSA_SC_SB_EEES9_SE_SG_Li384ELb0ELb1ELb0ELb0EEENS1_29StaticPersistentTileSchedulerILb0EEEEEEEEEvNT_6ParamsE,"a",@progbits
	.sectionflags	@""
	.align	4
.nv.constant0._ZN7cutlass13device_kernelIN5flash11enable_sm90INS1_16FlashAttnFwdSm90INS1_25CollectiveMainloopFwdSm90ILi2EN4cute5tupleIJNS5_1CILi1EEES8_S8_EEENS6_IJNS7_ILi192EEENS7_ILi144EEENS7_ILi96EEEEEELi96ENS_6half_tEfNS_4arch4Sm90ELb0ELb0ELb1ELb0ELb0ELb0ELb0ELb0ELb1ELb1ELb0ELb0EEENS1_21CollectiveEpilogueFwdINS6_IJSA_SC_SB_EEES9_SE_SG_Li384ELb0ELb1ELb0ELb0EEENS1_29StaticPersistentTileSchedulerILb0EEEEEEEEEvNT_6ParamsE:
	.zero		3456


//--------------------- .nv.constant0._ZN7cutlass13device_kernelIN5flash11enable_sm90INS1_16FlashAttnFwdSm90INS1_25CollectiveMainloopFwdSm90ILi2EN4cute5tupleIJNS5_1CILi1EEES8_S8_EEENS6_IJNS7_ILi192EEENS7_ILi144EEENS7_ILi96EEEEEELi96ENS_6half_tEfNS_4arch4Sm90ELb0ELb0ELb1ELb1ELb0ELb0ELb0ELb0ELb1ELb1ELb0ELb0EEENS1_21CollectiveEpilogueFwdINS6_IJSA_SC_SB_EEES9_SE_SG_Li384ELb1ELb1ELb0ELb0EEENS1_36VarlenDynamicPersistentTileSchedulerILi192ELi144ELi384ELi128ELb0ELb1ELb1ELb0ELb1ELb1EEEEEEEEEvNT_6ParamsE --------------------------
	.section	.nv.constant0._ZN7cutlass13device_kernelIN5flash11enable_sm90INS1_16FlashAttnFwdSm90INS1_25CollectiveMainloopFwdSm90ILi2EN4cute5tupleIJNS5_1CILi1EEES8_S8_EEENS6_IJNS7_ILi192EEENS7_ILi144EEENS7_ILi96EEEEEELi96ENS_6half_tEfNS_4arch4Sm90ELb0ELb0ELb1ELb1ELb0ELb0ELb0ELb0ELb1ELb1ELb0ELb0EEENS1_21CollectiveEpilogueFwdINS6_IJSA_SC_SB_EEES9_SE_SG_Li384ELb1ELb1ELb0ELb0EEENS1_36VarlenDynamicPersistentTileSchedulerILi192ELi144ELi384ELi128ELb0ELb1ELb1ELb0ELb1ELb1EEEEEEEEEvNT_6ParamsE,"a",@progbits
	.sectionflags	@""
	.align	4
.nv.constant0._ZN7cutlass13device_kernelIN5flash11enable_sm90INS1_16FlashAttnFwdSm90INS1_25CollectiveMainloopFwdSm90ILi2EN4cute5tupleIJNS5_1CILi1EEES8_S8_EEENS6_IJNS7_ILi192EEENS7_ILi144EEENS7_ILi96EEEEEELi96ENS_6half_tEfNS_4arch4Sm90ELb0ELb0ELb1ELb1ELb0ELb0ELb0ELb0ELb1ELb1ELb0ELb0EEENS1_21CollectiveEpilogueFwdINS6_IJSA_SC_SB_EEES9_SE_SG_Li384ELb1ELb1ELb0ELb0EEENS1_36VarlenDynamicPersistentTileSchedulerILi192ELi144ELi384ELi128ELb0ELb1ELb1ELb0ELb1ELb1EEEEEEEEEvNT_6ParamsE:
	.zero		3584


//--------------------- .nv.constant0._ZN7cutlass13device_kernelIN5flash11enable_sm90INS1_16FlashAttnFwdSm90INS1_25CollectiveMainloopFwdSm90ILi2EN4cute5tupleIJNS5_1CILi1EEES8_S8_EEENS6_IJNS7_ILi192EEENS7_ILi144EEENS7_ILi96EEEEEELi96ENS_6half_tEfNS_4arch4Sm90ELb0ELb0ELb1ELb1ELb0ELb1ELb0ELb0ELb1ELb1ELb0ELb0EEENS1_21CollectiveEpilogueFwdINS6_IJSA_SC_SB_EEES9_SE_SG_Li384ELb1ELb1ELb0ELb0EEENS1_36VarlenDynamicPersistentTileSchedulerILi192ELi144ELi384ELi128ELb0ELb1ELb1ELb0ELb1ELb1EEEEEEEEEvNT_6ParamsE --------------------------
	.section	.nv.constant0._ZN7cutlass13device_kernelIN5flash11enable_sm90INS1_16FlashAttnFwdSm90INS1_25CollectiveMainloopFwdSm90ILi2EN4cute5tupleIJNS5_1CILi1EEES8_S8_EEENS6_IJNS7_ILi192EEENS7_ILi144EEENS7_ILi96EEEEEELi96ENS_6half_tEfNS_4arch4Sm90ELb0ELb0ELb1ELb1ELb0ELb1ELb0ELb0ELb1ELb1ELb0ELb0EEENS1_21CollectiveEpilogueFwdINS6_IJSA_SC_SB_EEES9_SE_SG_Li384ELb1ELb1ELb0ELb0EEENS1_36VarlenDynamicPersistentTileSchedulerILi192ELi144ELi384ELi128ELb0ELb1ELb1ELb0ELb1ELb1EEEEEEEEEvNT_6ParamsE,"a",@progbits
	.sectionflags	@""
	.align	4
.nv.constant0._ZN7cutlass13device_kernelIN5flash11enable_sm90INS1_16FlashAttnFwdSm90INS1_25CollectiveMainloopFwdSm90ILi2EN4cute5tupleIJNS5_1CILi1EEES8_S8_EEENS6_IJNS7_ILi192EEENS7_ILi144EEENS7_ILi96EEEEEELi96ENS_6half_tEfNS_4arch4Sm90ELb0ELb0ELb1ELb1ELb0ELb1ELb0ELb0ELb1ELb1ELb0ELb0EEENS1_21CollectiveEpilogueFwdINS6_IJSA_SC_SB_EEES9_SE_SG_Li384ELb1ELb1ELb0ELb0EEENS1_36VarlenDynamicPersistentTileSchedulerILi192ELi144ELi384ELi128ELb0ELb1ELb1ELb0ELb1ELb1EEEEEEEEEvNT_6ParamsE:
	.zero		3584


//--------------------- .nv.constant0._ZN7cutlass13device_kernelIN5flash11enable_sm90INS1_16FlashAttnFwdSm90INS1_25CollectiveMainloopFwdSm90ILi2EN4cute5tupleIJNS5_1CILi1EEES8_S8_EEENS6_IJNS7_ILi192EEENS7_ILi128EEENS7_ILi96EEEEEELi96ENS_6half_tEfNS_4arch4Sm90ELb0ELb1ELb1ELb0ELb0ELb0ELb0ELb0ELb1ELb1ELb0ELb0EEENS1_21CollectiveEpilogueFwdINS6_IJSA_SC_SB_EEES9_SE_SG_Li384ELb0ELb1ELb0ELb0EEENS1_30DynamicPersistentTileSchedulerILi384ELi128ELb0ELb1ELb1EEEEEEEEEvNT_6ParamsE --------------------------
	.section	.nv.constant0._ZN7cutlass13device_kernelIN5flash11enable_sm90INS1_16FlashAttnFwdSm90INS1_25CollectiveMainloopFwdSm90ILi2EN4cute5tupleIJNS5_1CILi1EEES8_S8_EEENS6_IJNS7_ILi192EEENS7_ILi128EEENS7_ILi96EEEEEELi96ENS_6half_tEfNS_4arch4Sm90ELb0ELb1ELb1ELb0ELb0ELb0ELb0ELb0ELb1ELb1ELb0ELb0EEENS1_21CollectiveEpilogueFwdINS6_IJSA_SC_SB_EEES9_SE_SG_Li384ELb0ELb1ELb0ELb0EEENS1_30DynamicPersistentTileSchedulerILi384ELi128ELb0ELb1ELb1EEEEEEEEEvNT_6ParamsE,"a",@progbits
	.sectionflags	@""
	.align	4
.nv.constant0._ZN7cutlass13device_kernelIN5flash11enable_sm90INS1_16FlashAttnFwdSm90INS1_25CollectiveMainloopFwdSm90ILi2EN4cute5tupleIJNS5_1CILi1EEES8_S8_EEENS6_IJNS7_ILi192EEENS7_ILi128EEENS7_ILi96EEEEEELi96ENS_6half_tEfNS_4arch4Sm90ELb0ELb1ELb1ELb0ELb0ELb0ELb0ELb0ELb1ELb1ELb0ELb0EEENS1_21CollectiveEpilogueFwdINS6_IJSA_SC_SB_EEES9_SE_SG_Li384ELb0ELb1ELb0ELb0EEENS1_30DynamicPersistentTileSchedulerILi384ELi128ELb0ELb1ELb1EEEEEEEEEvNT_6ParamsE:
	.zero		3584


//--------------------- .nv.constant0._ZN7cutlass13device_kernelIN5flash11enable_sm90INS1_16FlashAttnFwdSm90INS1_25CollectiveMainloopFwdSm90ILi2EN4cute5tupleIJNS5_1CILi1EEES8_S8_EEENS6_IJNS7_ILi192EEENS7_ILi128EEENS7_ILi96EEEEEELi96ENS_6half_tEfNS_4arch4Sm90ELb0ELb1ELb1ELb1ELb0ELb0ELb0ELb0ELb1ELb1ELb0ELb0EEENS1_21CollectiveEpilogueFwdINS6_IJSA_SC_SB_EEES9_SE_SG_Li384ELb1ELb1ELb0ELb0EEENS1_36VarlenDynamicPersistentTileSchedulerILi192ELi128ELi384ELi128ELb0ELb1ELb1ELb1ELb0ELb1EEEEEEEEEvNT_6ParamsE --------------------------
	.section	.nv.constant0._ZN7cutlass13device_kernelIN5flash11enable_sm90INS1_16FlashAttnFwdSm90INS1_25CollectiveMainloopFwdSm90ILi2EN4cute5tupleIJNS5_1CILi1EEES8_S8_EEENS6_IJNS7_ILi192EEENS7_ILi128EEENS7_ILi96EEEEEELi96ENS_6half_tEfNS_4arch4Sm90ELb0ELb1ELb1ELb1ELb0ELb0ELb0ELb0ELb1ELb1ELb0ELb0EEENS1_21CollectiveEpilogueFwdINS6_IJSA_SC_SB_EEES9_SE_SG_Li384ELb1ELb1ELb0ELb0EEENS1_36VarlenDynamicPersistentTileSchedulerILi192ELi128ELi384ELi128ELb0ELb1ELb1ELb1ELb0ELb1EEEEEEEEEvNT_6ParamsE,"a",@progbits
	.sectionflags	@""
	.align	4
.nv.constant0._ZN7cutlass13device_kernelIN5flash11enable_sm90INS1_16FlashAttnFwdSm90INS1_25CollectiveMainloopFwdSm90ILi2EN4cute5tupleIJNS5_1CILi1EEES8_S8_EEENS6_IJNS7_ILi192EEENS7_ILi128EEENS7_ILi96EEEEEELi96ENS_6half_tEfNS_4arch4Sm90ELb0ELb1ELb1ELb1ELb0ELb0ELb0ELb0ELb1ELb1ELb0ELb0EEENS1_21CollectiveEpilogueFwdINS6_IJSA_SC_SB_EEES9_SE_SG_Li384ELb1ELb1ELb0ELb0EEENS1_36VarlenDynamicPersistentTileSchedulerILi192ELi128ELi384ELi128ELb0ELb1ELb1ELb1ELb0ELb1EEEEEEEEEvNT_6ParamsE:
	.zero		3584


//--------------------- .nv.constant0._ZN7cutlass13device_kernelIN5flash11enable_sm90INS1_16FlashAttnFwdSm90INS1_25CollectiveMainloopFwdSm90ILi2EN4cute5tupleIJNS5_1CILi1EEES8_S8_EEENS6_IJNS7_ILi192EEENS7_ILi128EEENS7_ILi96EEEEEELi96ENS_6half_tEfNS_4arch4Sm90ELb0ELb1ELb1ELb1ELb0ELb1ELb0ELb0ELb1ELb1ELb0ELb0EEENS1_21CollectiveEpilogueFwdINS6_IJSA_SC_SB_EEES9_SE_SG_Li384ELb1ELb1ELb0ELb0EEENS1_36VarlenDynamicPersistentTileSchedulerILi192ELi128ELi384ELi128ELb0ELb1ELb1ELb1ELb0ELb1EEEEEEEEEvNT_6ParamsE --------------------------
	.section	.nv.constant0._ZN7cutlass13device_kernelIN5flash11enable_sm90INS1_16FlashAttnFwdSm90INS1_25CollectiveMainloopFwdSm90ILi2EN4cute5tupleIJNS5_1CILi1EEES8_S8_EEENS6_IJNS7_ILi192EEENS7_ILi128EEENS7_ILi96EEEEEELi96ENS_6half_tEfNS_4arch4Sm90ELb0ELb1ELb1ELb1ELb0ELb1ELb0ELb0ELb1ELb1ELb0ELb0EEENS1_21CollectiveEpilogueFwdINS6_IJSA_SC_SB_EEES9_SE_SG_Li384ELb1ELb1ELb0ELb0EEENS1_36VarlenDynamicPersistentTileSchedulerILi192ELi128ELi384ELi128ELb0ELb1ELb1ELb1ELb0ELb1EEEEEEEEEvNT_6ParamsE,"a",@progbits
	.sectionflags	@""
	.align	4
.nv.constant0._ZN7cutlass13device_kernelIN5flash11enable_sm90INS1_16FlashAttnFwdSm90INS1_25CollectiveMainloopFwdSm90ILi2EN4cute5tupleIJNS5_1CILi1EEES8_S8_EEENS6_IJNS7_ILi192EEENS7_ILi128EEENS7_ILi96EEEEEELi96ENS_6half_tEfNS_4arch4Sm90ELb0ELb1ELb1ELb1ELb0ELb1ELb0ELb0ELb1ELb1ELb0ELb0EEENS1_21CollectiveEpilogueFwdINS6_IJSA_SC_SB_EEES9_SE_SG_Li384ELb1ELb1ELb0ELb0EEENS1_36VarlenDynamicPersistentTileSchedulerILi192ELi128ELi384ELi128ELb0ELb1ELb1ELb1ELb0ELb1EEEEEEEEEvNT_6ParamsE:
	.zero		3584


//--------------------- .nv.constant0._ZN7cutlass13device_kernelIN5flash11enable_sm90INS1_16FlashAttnFwdSm90INS1_25CollectiveMainloopFwdSm90ILi2EN4cute5tupleIJNS5_1CILi1EEES8_S8_EEENS6_IJNS7_ILi192EEENS7_ILi144EEENS7_ILi96EEEEEELi96ENS_6half_tEfNS_4arch4Sm90ELb1ELb0ELb1ELb0ELb0ELb0ELb0ELb0ELb1ELb1ELb0ELb0EEENS1_21CollectiveEpilogueFwdINS6_IJSA_SC_SB_EEES9_SE_SG_Li384ELb0ELb1ELb0ELb0EEENS1_30DynamicPersistentTileSchedulerILi384ELi128ELb0ELb1ELb1EEEEEEEEEvNT_6ParamsE --------------------------
	.section	.nv.constant0._ZN7cutlass13device_kernelIN5flash11enable_sm90INS1_16FlashAttnFwdSm90INS1_25CollectiveMainloopFwdSm90ILi2EN4cute5tupleIJNS5_1CILi1EEES8_S8_EEENS6_IJNS7_ILi192EEENS7_ILi144EEENS7_ILi96EEEEEELi96ENS_6half_tEfNS_4arch4Sm90ELb1ELb0ELb1ELb0ELb0ELb0ELb0ELb0ELb1ELb1ELb0ELb0EEENS1_21CollectiveEpilogueFwdINS6_IJSA_SC_SB_EEES9_SE_SG_Li384ELb0ELb1ELb0ELb0EEENS1_30DynamicPersistentTileSchedulerILi384ELi128ELb0ELb1ELb1EEEEEEEEEvNT_6ParamsE,"a",@progbits
	.sectionflags	@""
	.align	4
.nv.constant0._ZN7cutlass13device_kernelIN5flash11enable_sm90INS1_16FlashAttnFwdSm90INS1_25CollectiveMainloopFwdSm90ILi2EN4cute5tupleIJNS5_1CILi1EEES8_S8_EEENS6_IJNS7_ILi192EEENS7_ILi144EEENS7_ILi96EEEEEELi96ENS_6half_tEfNS_4arch4Sm90ELb1ELb0ELb1ELb0ELb0ELb0ELb0ELb0ELb1ELb1ELb0ELb0EEENS1_21CollectiveEpilogueFwdINS6_IJSA_SC_SB_EEES9_SE_SG_Li384ELb0ELb1ELb0ELb0EEENS1_30DynamicPersistentTileSchedulerILi384ELi128ELb0ELb1ELb1EEEEEEEEEvNT_6ParamsE:
	.zero		3584


//--------------------- .nv.constant0._ZN7cutlass13device_kernelIN5flash11enable_sm90INS1_16FlashAttnFwdSm90INS1_25CollectiveMainloopFwdSm90ILi2EN4cute5tupleIJNS5_1CILi1EEES8_S8_EEENS6_IJNS7_ILi192EEENS7_ILi144EEENS7_ILi96EEEEEELi96ENS_6half_tEfNS_4arch4Sm90ELb1ELb0ELb1ELb1ELb0ELb0ELb0ELb0ELb1ELb1ELb0ELb0EEENS1_21CollectiveEpilogueFwdINS6_IJSA_SC_SB_EEES9_SE_SG_Li384ELb1ELb1ELb0ELb0EEENS1_36VarlenDynamicPersistentTileSchedulerILi192ELi144ELi384ELi128ELb0ELb1ELb1ELb1ELb1ELb1EEEEEEEEEvNT_6ParamsE --------------------------
	.section	.nv.constant0._ZN7cutlass13device_kernelIN5flash11enable_sm90INS1_16FlashAttnFwdSm90INS1_25CollectiveMainloopFwdSm90ILi2EN4cute5tupleIJNS5_1CILi1EEES8_S8_EEENS6_IJNS7_ILi192EEENS7_ILi144EEENS7_ILi96EEEEEELi96ENS_6half_tEfNS_4arch4Sm90ELb1ELb0ELb1ELb1ELb0ELb0ELb0ELb0ELb1ELb1ELb0ELb0EEENS1_21CollectiveEpilogueFwdINS6_IJSA_SC_SB_EEES9_SE_SG_Li384ELb1ELb1ELb0ELb0EEENS1_36VarlenDynamicPersistentTileSchedulerILi192ELi144ELi384ELi128ELb0ELb1ELb1ELb1ELb1ELb1EEEEEEEEEvNT_6ParamsE,"a",@progbits
	.sectionflags	@""
	.align	4
.nv.constant0._ZN7cutlass13device_kernelIN5flash11enable_sm90INS1_16FlashAttnFwdSm90INS1_25CollectiveMainloopFwdSm90ILi2EN4cute5tupleIJNS5_1CILi1EEES8_S8_EEENS6_IJNS7_ILi192EEENS7_ILi144EEENS7_ILi96EEEEEELi96ENS_6half_tEfNS_4arch4Sm90ELb1ELb0ELb1ELb1ELb0ELb0ELb0ELb0ELb1ELb1ELb0ELb0EEENS1_21CollectiveEpilogueFwdINS6_IJSA_SC_SB_EEES9_SE_SG_Li384ELb1ELb1ELb0ELb0EEENS1_36VarlenDynamicPersistentTileSchedulerILi192ELi144ELi384ELi128ELb0ELb1ELb1ELb1ELb1ELb1EEEEEEEEEvNT_6ParamsE:
	.zero		3584


//--------------------- .nv.constant0._ZN7cutlass13device_kernelIN5flash11enable_sm90INS1_16FlashAttnFwdSm90INS1_25CollectiveMainloopFwdSm90ILi2EN4cute5tupleIJNS5_1CILi1EEES8_S8_EEENS6_IJNS7_ILi192EEENS7_ILi144EEENS7_ILi96EEEEEELi96ENS_6half_tEfNS_4arch4Sm90ELb1ELb0ELb1ELb1ELb0ELb1ELb0ELb0ELb1ELb1ELb0ELb0EEENS1_21CollectiveEpilogueFwdINS6_IJSA_SC_SB_EEES9_SE_SG_Li384ELb1ELb1ELb0ELb0EEENS1_36VarlenDynamicPersistentTileSchedulerILi192ELi144ELi384ELi128ELb0ELb1ELb1ELb1ELb1ELb1EEEEEEEEEvNT_6ParamsE --------------------------
	.section	.nv.constant0._ZN7cutlass13device_kernelIN5flash11enable_sm90INS1_16FlashAttnFwdSm90INS1_25CollectiveMainloopFwdSm90ILi2EN4cute5tupleIJNS5_1CILi1EEES8_S8_EEENS6_IJNS7_ILi192EEENS7_ILi144EEENS7_ILi96EEEEEELi96ENS_6half_tEfNS_4arch4Sm90ELb1ELb0ELb1ELb1ELb0ELb1ELb0ELb0ELb1ELb1ELb0ELb0EEENS1_21CollectiveEpilogueFwdINS6_IJSA_SC_SB_EEES9_SE_SG_Li384ELb1ELb1ELb0ELb0EEENS1_36VarlenDynamicPersistentTileSchedulerILi192ELi144ELi384ELi128ELb0ELb1ELb1ELb1ELb1ELb1EEEEEEEEEvNT_6ParamsE,"a",@progbits
	.sectionflags	@""
	.align	4
.nv.constant0._ZN7cutlass13device_kernelIN5flash11enable_sm90INS1_16FlashAttnFwdSm90INS1_25CollectiveMainloopFwdSm90ILi2EN4cute5tupleIJNS5_1CILi1EEES8_S8_EEENS6_IJNS7_ILi192EEENS7_ILi144EEENS7_ILi96EEEEEELi96ENS_6half_tEfNS_4arch4Sm90ELb1ELb0ELb1ELb1ELb0ELb1ELb0ELb0ELb1ELb1ELb0ELb0EEENS1_21CollectiveEpilogueFwdINS6_IJSA_SC_SB_EEES9_SE_SG_Li384ELb1ELb1ELb0ELb0EEENS1_36VarlenDynamicPersistentTileSchedulerILi192ELi144ELi384ELi128ELb0ELb1ELb1ELb1ELb1ELb1EEEEEEEEEvNT_6ParamsE:
	.zero		3584


//--------------------- SYMBOLS --------------------------

	.type		.nv.reservedSmem.offset0,@object
	.size		.nv.reservedSmem.offset0,0x4
